// auto-generated by cutlass_sweep.fmha — config: {"arch": "sm_90", "direction": "fwd", "dtype": "fp16", "head_dim": 80, "mask": "causal", "schedule": "tma", "tile_kv": 128, "tile_q": 64}
#include "cutlass/cutlass.h"
#include "cute/tensor.hpp"
#include "cutlass/device_kernel.h"
#include "cutlass/kernel_hardware_info.h"
#include "88_hopper_fmha/collective/fmha_fusion.hpp"
#include "88_hopper_fmha/kernel/fmha_kernel_builder.hpp"

using namespace cute;
using Element = cutlass::half_t;
using TileShape = Shape<_64, _128, _80>;
using StrideQ = cute::tuple<int, _1, cute::tuple<int, int>>;
using StrideK = cute::tuple<int, _1, cute::tuple<int, int>>;
using StrideV = cute::tuple<int, cute::_1, cute::tuple<int, int>>;

using Kernel = typename cutlass::fmha::kernel::FmhaBuilder<
    Element, float, float,
    TileShape, StrideQ, StrideK, StrideV,
    cutlass::fmha::collective::CausalFusion,
    cutlass::gemm::KernelTma
  >::Kernel;

auto* _anchor = &cutlass::device_kernel<Kernel>;


// ===== COMPILED SASS (sm_90a) =====

	.target	sm_90a

	.elftype	@"ET_EXEC"


//--------------------- .note.nv.tkinfo           --------------------------
	.section	.note.nv.tkinfo,"",@"SHT_NOTE"
	.sectionflags	@"SHF_NOTE_NV_TKINFO"
	.tkinfo
        /*0018*/ 	.word	0x00000002
        /*0030*/ 	.string	""
        /*0030*/ 	.string	"ptxas"
        /*0030*/ 	.string	"Cuda compilation tools, release 13.0, V13.0.88"
        /*0030*/ 	.string	"Build cuda_13.0.r13.0/compiler.36424714_0"
        /*0030*/ 	.string	"-arch sm_90a -m 64 "



//--------------------- .note.nv.cuinfo           --------------------------
	.section	.note.nv.cuinfo,"",@"SHT_NOTE"
	.sectionflags	@"SHF_NOTE_NV_CUINFO"
        /*0018*/ 	.short	0x0002
        /*001a*/ 	.short	0x005a
        /*001c*/ 	.short	0x0082
	.zero		2


//--------------------- .nv.info                  --------------------------
	.section	.nv.info,"",@"SHT_CUDA_INFO"
	.align	4


	//----- nvinfo : EIATTR_REGCOUNT
	.align		4
        /*0000*/ 	.byte	0x04, 0x2f
        /*0002*/ 	.short	(.L_16 - .L_15)
	.align		4
.L_15:
        /*0004*/ 	.word	index@(_ZN7cutlass13device_kernelINS_4fmha6kernel13FmhaKernelTmaINS1_10collective15FmhaMainloopTmaINS_6half_tEfN4cute5tupleIJNS7_1CILi64EEENS9_ILi128EEENS9_ILi80EEEEEENS4_12CausalFusionEJEEENS4_15FmhaFwdEpilogueIS6_fNS8_IJSA_SC_SB_EEEEEJEEEEEvNT_6ParamsE)
        /*0008*/ 	.word	0x00000091


	//----- nvinfo : EIATTR_FRAME_SIZE
	.align		4
.L_16:
        /*000c*/ 	.byte	0x04, 0x11
        /*000e*/ 	.short	(.L_18 - .L_17)
	.align		4
.L_17:
        /*0010*/ 	.word	index@($__internal_0_$__cuda_sm20_rcp_rn_f32_slowpath)
        /*0014*/ 	.word	0x00000000


	//----- nvinfo : EIATTR_FRAME_SIZE
	.align		4
.L_18:
        /*0018*/ 	.byte	0x04, 0x11
        /*001a*/ 	.short	(.L_20 - .L_19)
	.align		4
.L_19:
        /*001c*/ 	.word	index@(_ZN7cutlass13device_kernelINS_4fmha6kernel13FmhaKernelTmaINS1_10collective15FmhaMainloopTmaINS_6half_tEfN4cute5tupleIJNS7_1CILi64EEENS9_ILi128EEENS9_ILi80EEEEEENS4_12CausalFusionEJEEENS4_15FmhaFwdEpilogueIS6_fNS8_IJSA_SC_SB_EEEEEJEEEEEvNT_6ParamsE)
        /*0020*/ 	.word	0x00000000


	//----- nvinfo : EIATTR_MIN_STACK_SIZE
	.align		4
.L_20:
        /*0024*/ 	.byte	0x04, 0x12
        /*0026*/ 	.short	(.L_22 - .L_21)
	.align		4
.L_21:
        /*0028*/ 	.word	index@(_ZN7cutlass13device_kernelINS_4fmha6kernel13FmhaKernelTmaINS1_10collective15FmhaMainloopTmaINS_6half_tEfN4cute5tupleIJNS7_1CILi64EEENS9_ILi128EEENS9_ILi80EEEEEENS4_12CausalFusionEJEEENS4_15FmhaFwdEpilogueIS6_fNS8_IJSA_SC_SB_EEEEEJEEEEEvNT_6ParamsE)
        /*002c*/ 	.word	0x00000000
.L_22:


//--------------------- .nv.compat                --------------------------
	.section	.nv.compat,"",@"SHT_CUDA_COMPAT_INFO"
	.align	4
        /*0000*/ 	.byte	0x02, 0x09, 0x01, 0x00, 0x02, 0x02, 0x04, 0x00, 0x02, 0x05, 0x05, 0x00, 0x03, 0x07, 0x01, 0x01
        /*0010*/ 	.byte	0x02, 0x03, 0x01, 0x00, 0x02, 0x06, 0x01, 0x00, 0x04, 0x0b, 0x08, 0x00, 0x00, 0x00, 0x00, 0x00
        /*0020*/ 	.byte	0x00, 0x00, 0x00, 0x00


//--------------------- .nv.info._ZN7cutlass13device_kernelINS_4fmha6kernel13FmhaKernelTmaINS1_10collective15FmhaMainloopTmaINS_6half_tEfN4cute5tupleIJNS7_1CILi64EEENS9_ILi128EEENS9_ILi80EEEEEENS4_12CausalFusionEJEEENS4_15FmhaFwdEpilogueIS6_fNS8_IJSA_SC_SB_EEEEEJEEEEEvNT_6ParamsE --------------------------
	.section	.nv.info._ZN7cutlass13device_kernelINS_4fmha6kernel13FmhaKernelTmaINS1_10collective15FmhaMainloopTmaINS_6half_tEfN4cute5tupleIJNS7_1CILi64EEENS9_ILi128EEENS9_ILi80EEEEEENS4_12CausalFusionEJEEENS4_15FmhaFwdEpilogueIS6_fNS8_IJSA_SC_SB_EEEEEJEEEEEvNT_6ParamsE,"",@"SHT_CUDA_INFO"
	.sectionflags	@""
	.align	4


	//----- nvinfo : EIATTR_CUDA_API_VERSION
	.align		4
        /*0000*/ 	.byte	0x04, 0x37
        /*0002*/ 	.short	(.L_24 - .L_23)
.L_23:
        /*0004*/ 	.word	0x00000082


	//----- nvinfo : EIATTR_KPARAM_INFO
	.align		4
.L_24:
        /*0008*/ 	.byte	0x04, 0x17
        /*000a*/ 	.short	(.L_26 - .L_25)
.L_25:
        /*000c*/ 	.word	0x00000000
        /*0010*/ 	.short	0x0000
        /*0012*/ 	.short	0x0070
        /*0014*/ 	.byte	0x00, 0xf0, 0x01, 0x20


	//----- nvinfo : EIATTR_SPARSE_MMA_MASK
	.align		4
.L_26:
        /*0018*/ 	.byte	0x03, 0x50
        /*001a*/ 	.short	0x0000


	//----- nvinfo : EIATTR_MAXREG_COUNT
	.align		4
        /*001c*/ 	.byte	0x03, 0x1b
        /*001e*/ 	.short	0x00ff


	//----- nvinfo : EIATTR_NUM_BARRIERS
	.align		4
        /*0020*/ 	.byte	0x02, 0x4c
        /*0022*/ 	.byte	0x02
	.zero		1


	//----- nvinfo : EIATTR_EXTERNS
	.align		4
        /*0024*/ 	.byte	0x04, 0x0f
        /*0026*/ 	.short	(.L_28 - .L_27)


	//   ....[0]....
	.align		4
.L_27:
        /*0028*/ 	.word	index@(__assertfail)


	//----- nvinfo : EIATTR_MERCURY_ISA_VERSION
	.align		4
.L_28:
        /*002c*/ 	.byte	0x03, 0x5f
        /*002e*/ 	.short	0x0101


	//----- nvinfo : EIATTR_COOP_GROUP_MASK_REGIDS
	.align		4
        /*0030*/ 	.byte	0x04, 0x29
        /*0032*/ 	.short	(.L_30 - .L_29)


	//   ....[0]....
.L_29:
        /*0034*/ 	.word	0xffffffff


	//   ....[1]....
        /*0038*/ 	.word	0xffffffff


	//   ....[2]....
        /*003c*/ 	.word	0xffffffff


	//   ....[3]....
        /*0040*/ 	.word	0xffffffff


	//   ....[4]....
        /*0044*/ 	.word	0xffffffff


	//   ....[5]....
        /*0048*/ 	.word	0xffffffff


	//   ....[6]....
        /*004c*/ 	.word	0xffffffff


	//   ....[7]....
        /*0050*/ 	.word	0xffffffff


	//   ....[8]....
        /*0054*/ 	.word	0xffffffff


	//   ....[9]....
        /*0058*/ 	.word	0xffffffff


	//   ....[10]....
        /*005c*/ 	.word	0xffffffff


	//   ....[11]....
        /*0060*/ 	.word	0xffffffff


	//   ....[12]....
        /*0064*/ 	.word	0xffffffff


	//   ....[13]....
        /*0068*/ 	.word	0xffffffff


	//   ....[14]....
        /*006c*/ 	.word	0xffffffff


	//   ....[15]....
        /*0070*/ 	.word	0xffffffff


	//   ....[16]....
        /*0074*/ 	.word	0xffffffff


	//   ....[17]....
        /*0078*/ 	.word	0xffffffff


	//   ....[18]....
        /*007c*/ 	.word	0xffffffff


	//   ....[19]....
        /*0080*/ 	.word	0xffffffff


	//   ....[20]....
        /*0084*/ 	.word	0xffffffff


	//----- nvinfo : EIATTR_COOP_GROUP_INSTR_OFFSETS
	.align		4
.L_30:
        /*0088*/ 	.byte	0x04, 0x28
        /*008a*/ 	.short	(.L_32 - .L_31)


	//   ....[0]....
.L_31:
        /*008c*/ 	.word	0x00000050


	//   ....[1]....
        /*0090*/ 	.word	0x00000140


	//   ....[2]....
        /*0094*/ 	.word	0x00000270


	//   ....[3]....
        /*0098*/ 	.word	0x00000410


	//   ....[4]....
        /*009c*/ 	.word	0x000005c0


	//   ....[5]....
        /*00a0*/ 	.word	0x00002b50


	//   ....[6]....
        /*00a4*/ 	.word	0x00002c70


	//   ....[7]....
        /*00a8*/ 	.word	0x00002cf0


	//   ....[8]....
        /*00ac*/ 	.word	0x00002dc0


	//   ....[9]....
        /*00b0*/ 	.word	0x00006550


	//   ....[10]....
        /*00b4*/ 	.word	0x00006560


	//   ....[11]....
        /*00b8*/ 	.word	0x00006590


	//   ....[12]....
        /*00bc*/ 	.word	0x000065a0


	//   ....[13]....
        /*00c0*/ 	.word	0x0000ad80


	//   ....[14]....
        /*00c4*/ 	.word	0x0000ad90


	//   ....[15]....
        /*00c8*/ 	.word	0x0000adc0


	//   ....[16]....
        /*00cc*/ 	.word	0x0000add0


	//   ....[17]....
        /*00d0*/ 	.word	0x0000e390


	//   ....[18]....
        /*00d4*/ 	.word	0x0000e3d0


	//   ....[19]....
        /*00d8*/ 	.word	0x0000e410


	//   ....[20]....
        /*00dc*/ 	.word	0x0000e430


	//----- nvinfo : EIATTR_SYSCALL_OFFSETS
	.align		4
.L_32:
        /*00e0*/ 	.byte	0x04, 0x46
        /*00e2*/ 	.short	(.L_34 - .L_33)


	//   ....[0]....
.L_33:
        /*00e4*/ 	.word	0x0000edd0


	//   ....[1]....
        /*00e8*/ 	.word	0x0000eef0


	//----- nvinfo : EIATTR_MBARRIER_INSTR_OFFSETS
	.align		4
.L_34:
        /*00ec*/ 	.byte	0x04, 0x39
        /*00ee*/ 	.short	(.L_36 - .L_35)


	//   ....[0]....
.L_35:
        /*00f0*/ 	.word	0x00000240
        /*00f4*/ 	.word	0x000000ff
        /*00f8*/ 	.word	0x00016840
        /*00fc*/ 	.short	0x0100
        /*00fe*/ 	.byte	0x08
	.zero		1


	//   ....[1]....
        /*0100*/ 	.word	0x00000250
        /*0104*/ 	.word	0x000000ff
        /*0108*/ 	.word	0x00016848
        /*010c*/ 	.short	0x0100
        /*010e*/ 	.byte	0x08
	.zero		1


	//   ....[2]....
        /*0110*/ 	.word	0x00000380
        /*0114*/ 	.word	0x000000ff
        /*0118*/ 	.word	0x00016800
        /*011c*/ 	.short	0x0100
        /*011e*/ 	.byte	0x08
	.zero		1


	//   ....[3]....
        /*0120*/ 	.word	0x00000390
        /*0124*/ 	.word	0x000000ff
        /*0128*/ 	.word	0x00016820
        /*012c*/ 	.short	0x0100
        /*012e*/ 	.byte	0x08
	.zero		1


	//   ....[4]....
        /*0130*/ 	.word	0x000003a0
        /*0134*/ 	.word	0x000000ff
        /*0138*/ 	.word	0x00016808
        /*013c*/ 	.short	0x0100
        /*013e*/ 	.byte	0x08
	.zero		1


	//   ....[5]....
        /*0140*/ 	.word	0x000003b0
        /*0144*/ 	.word	0x000000ff
        /*0148*/ 	.word	0x00016828
        /*014c*/ 	.short	0x0100
        /*014e*/ 	.byte	0x08
	.zero		1


	//   ....[6]....
        /*0150*/ 	.word	0x000003c0
        /*0154*/ 	.word	0x000000ff
        /*0158*/ 	.word	0x00016810
        /*015c*/ 	.short	0x0100
        /*015e*/ 	.byte	0x08
	.zero		1


	//   ....[7]....
        /*0160*/ 	.word	0x000003d0
        /*0164*/ 	.word	0x000000ff
        /*0168*/ 	.word	0x00016830
        /*016c*/ 	.short	0x0100
        /*016e*/ 	.byte	0x08
	.zero		1


	//   ....[8]....
        /*0170*/ 	.word	0x000003e0
        /*0174*/ 	.word	0x000000ff
        /*0178*/ 	.word	0x00016818
        /*017c*/ 	.short	0x0100
        /*017e*/ 	.byte	0x08
	.zero		1


	//   ....[9]....
        /*0180*/ 	.word	0x000003f0
        /*0184*/ 	.word	0x000000ff
        /*0188*/ 	.word	0x00016838
        /*018c*/ 	.short	0x0100
        /*018e*/ 	.byte	0x08
	.zero		1


	//   ....[10]....
        /*0190*/ 	.word	0x00000520
        /*0194*/ 	.word	0x000000ff
        /*0198*/ 	.word	0x00016850
        /*019c*/ 	.short	0x0100
        /*019e*/ 	.byte	0x08
	.zero		1


	//   ....[11]....
        /*01a0*/ 	.word	0x00000530
        /*01a4*/ 	.word	0x000000ff
        /*01a8*/ 	.word	0x00016870
        /*01ac*/ 	.short	0x0100
        /*01ae*/ 	.byte	0x08
	.zero		1


	//   ....[12]....
        /*01b0*/ 	.word	0x00000540
        /*01b4*/ 	.word	0x000000ff
        /*01b8*/ 	.word	0x00016858
        /*01bc*/ 	.short	0x0100
        /*01be*/ 	.byte	0x08
	.zero		1


	//   ....[13]....
        /*01c0*/ 	.word	0x00000550
        /*01c4*/ 	.word	0x000000ff
        /*01c8*/ 	.word	0x00016878
        /*01cc*/ 	.short	0x0100
        /*01ce*/ 	.byte	0x08
	.zero		1


	//   ....[14]....
        /*01d0*/ 	.word	0x00000560
        /*01d4*/ 	.word	0x000000ff
        /*01d8*/ 	.word	0x00016860
        /*01dc*/ 	.short	0x0100
        /*01de*/ 	.byte	0x08
	.zero		1


	//   ....[15]....
        /*01e0*/ 	.word	0x00000570
        /*01e4*/ 	.word	0x000000ff
        /*01e8*/ 	.word	0x00016880
        /*01ec*/ 	.short	0x0100
        /*01ee*/ 	.byte	0x08
	.zero		1


	//   ....[16]....
        /*01f0*/ 	.word	0x00000580
        /*01f4*/ 	.word	0x000000ff
        /*01f8*/ 	.word	0x00016868
        /*01fc*/ 	.short	0x0100
        /*01fe*/ 	.byte	0x08
	.zero		1


	//   ....[17]....
        /*0200*/ 	.word	0x00000590
        /*0204*/ 	.word	0x000000ff
        /*0208*/ 	.word	0x00016888
        /*020c*/ 	.short	0x0100
        /*020e*/ 	.byte	0x08
	.zero		1


	//   ....[18]....
        /*0210*/ 	.word	0x000007a0
        /*0214*/ 	.word	0x00000004
        /*0218*/ 	.word	0x00016848
        /*021c*/ 	.short	0x010a
        /*021e*/ 	.byte	0x3f
	.zero		1


	//   ....[19]....
        /*0220*/ 	.word	0x00000bd0
        /*0224*/ 	.word	0x00000004
        /*0228*/ 	.word	0x00016820
        /*022c*/ 	.short	0x010a
        /*022e*/ 	.byte	0x3f
	.zero		1


	//   ....[20]....
        /*0230*/ 	.word	0x00000f70
        /*0234*/ 	.word	0x00000003
        /*0238*/ 	.word	0x00016820
        /*023c*/ 	.short	0x010a
        /*023e*/ 	.byte	0x3f
	.zero		1


	//   ....[21]....
        /*0240*/ 	.word	0x00001360
        /*0244*/ 	.word	0x00000003
        /*0248*/ 	.word	0x00016820
        /*024c*/ 	.short	0x010a
        /*024e*/ 	.byte	0x3f
	.zero		1


	//   ....[22]....
        /*0250*/ 	.word	0x00001760
        /*0254*/ 	.word	0x00000008
        /*0258*/ 	.word	0x00016820
        /*025c*/ 	.short	0x010a
        /*025e*/ 	.byte	0x3f
	.zero		1


	//   ....[23]....
        /*0260*/ 	.word	0x00001ba0
        /*0264*/ 	.word	0x00000002
        /*0268*/ 	.word	0x00016840
        /*026c*/ 	.short	0x010a
        /*026e*/ 	.byte	0x3f
	.zero		1


	//   ....[24]....
        /*0270*/ 	.word	0x00001c80
        /*0274*/ 	.word	0x00000002
        /*0278*/ 	.word	0x00016800
        /*027c*/ 	.short	0x010a
        /*027e*/ 	.byte	0x3f
	.zero		1


	//   ....[25]....
        /*0280*/ 	.word	0x00004ba0
        /*0284*/ 	.word	0x00000002
        /*0288*/ 	.word	0x00016808
        /*028c*/ 	.short	0x010a
        /*028e*/ 	.byte	0x3f
	.zero		1


	//   ....[26]....
        /*0290*/ 	.word	0x000059b0
        /*0294*/ 	.word	0x00000018
        /*0298*/ 	.word	0x00000000
        /*029c*/ 	.short	0x0101
        /*029e*/ 	.byte	0x3f
	.zero		1


	//   ....[27]....
        /*02a0*/ 	.word	0x00005a70
        /*02a4*/ 	.word	0x00000017
        /*02a8*/ 	.word	0x00016800
        /*02ac*/ 	.short	0x010a
        /*02ae*/ 	.byte	0x3f
	.zero		1


	//   ....[28]....
        /*02b0*/ 	.word	0x00005d30
        /*02b4*/ 	.word	0x00000016
        /*02b8*/ 	.word	0x00016820
        /*02bc*/ 	.short	0x010a
        /*02be*/ 	.byte	0x3f
	.zero		1


	//   ....[29]....
        /*02c0*/ 	.word	0x00006690
        /*02c4*/ 	.word	0x00000080
        /*02c8*/ 	.word	0x00000000
        /*02cc*/ 	.short	0x0101
        /*02ce*/ 	.byte	0x3f
	.zero		1


	//   ....[30]....
        /*02d0*/ 	.word	0x000069b0
        /*02d4*/ 	.word	0x00000088
        /*02d8*/ 	.word	0x00016800
        /*02dc*/ 	.short	0x010a
        /*02de*/ 	.byte	0x3f
	.zero		1


	//   ....[31]....
        /*02e0*/ 	.word	0x000092f0
        /*02e4*/ 	.word	0x0000000f
        /*02e8*/ 	.word	0x00000000
        /*02ec*/ 	.short	0x0101
        /*02ee*/ 	.byte	0x3f
	.zero		1


	//   ....[32]....
        /*02f0*/ 	.word	0x000093d0
        /*02f4*/ 	.word	0x00000018
        /*02f8*/ 	.word	0x00016820
        /*02fc*/ 	.short	0x010a
        /*02fe*/ 	.byte	0x3f
	.zero		1


	//   ....[33]....
        /*0300*/ 	.word	0x00009840
        /*0304*/ 	.word	0x00000017
        /*0308*/ 	.word	0x00016800
        /*030c*/ 	.short	0x010a
        /*030e*/ 	.byte	0x3f
	.zero		1


	//   ....[34]....
        /*0310*/ 	.word	0x00009b90
        /*0314*/ 	.word	0x00000016
        /*0318*/ 	.word	0x00016820
        /*031c*/ 	.short	0x010a
        /*031e*/ 	.byte	0x3f
	.zero		1


	//   ....[35]....
        /*0320*/ 	.word	0x0000af00
        /*0324*/ 	.word	0x00000084
        /*0328*/ 	.word	0x00000000
        /*032c*/ 	.short	0x0101
        /*032e*/ 	.byte	0x3f
	.zero		1


	//   ....[36]....
        /*0330*/ 	.word	0x0000b230
        /*0334*/ 	.word	0x00000084
        /*0338*/ 	.word	0x00016800
        /*033c*/ 	.short	0x010a
        /*033e*/ 	.byte	0x3f
	.zero		1


	//   ....[37]....
        /*0340*/ 	.word	0x0000de50
        /*0344*/ 	.word	0x00000007
        /*0348*/ 	.word	0x00000000
        /*034c*/ 	.short	0x0101
        /*034e*/ 	.byte	0x3f
	.zero		1


	//   ....[38]....
        /*0350*/ 	.word	0x0000ded0
        /*0354*/ 	.word	0x00000007
        /*0358*/ 	.word	0x00016820
        /*035c*/ 	.short	0x010a
        /*035e*/ 	.byte	0x3f
	.zero		1


	//----- nvinfo : EIATTR_NUM_MBARRIERS
	.align		4
.L_36:
        /*0360*/ 	.byte	0x03, 0x38
        /*0362*/ 	.short	0x0012


	//----- nvinfo : EIATTR_EXIT_INSTR_OFFSETS
	.align		4
        /*0364*/ 	.byte	0x04, 0x1c
        /*0366*/ 	.short	(.L_38 - .L_37)


	//   ....[0]....
.L_37:
        /*0368*/ 	.word	0x0000fb50


	//----- nvinfo : EIATTR_MAX_THREADS
	.align		4
.L_38:
        /*036c*/ 	.byte	0x04, 0x05
        /*036e*/ 	.short	(.L_40 - .L_39)
.L_39:
        /*0370*/ 	.word	0x00000080
        /*0374*/ 	.word	0x00000001
        /*0378*/ 	.word	0x00000001


	//----- nvinfo : EIATTR_CRS_STACK_SIZE
	.align		4
.L_40:
        /*037c*/ 	.byte	0x04, 0x1e
        /*037e*/ 	.short	(.L_42 - .L_41)
.L_41:
        /*0380*/ 	.word	0x00000000


	//----- nvinfo : EIATTR_CBANK_PARAM_SIZE
	.align		4
.L_42:
        /*0384*/ 	.byte	0x03, 0x19
        /*0386*/ 	.short	0x0870


	//----- nvinfo : EIATTR_PARAM_CBANK
	.align		4
        /*0388*/ 	.byte	0x04, 0x0a
        /*038a*/ 	.short	(.L_44 - .L_43)
	.align		4
.L_43:
        /*038c*/ 	.word	index@(.nv.constant0._ZN7cutlass13device_kernelINS_4fmha6kernel13FmhaKernelTmaINS1_10collective15FmhaMainloopTmaINS_6half_tEfN4cute5tupleIJNS7_1CILi64EEENS9_ILi128EEENS9_ILi80EEEEEENS4_12CausalFusionEJEEENS4_15FmhaFwdEpilogueIS6_fNS8_IJSA_SC_SB_EEEEEJEEEEEvNT_6ParamsE)
        /*0390*/ 	.short	0x0210
        /*0392*/ 	.short	0x0870


	//----- nvinfo : EIATTR_SW_WAR
	.align		4
.L_44:
        /*0394*/ 	.byte	0x04, 0x36
        /*0396*/ 	.short	(.L_46 - .L_45)
.L_45:
        /*0398*/ 	.word	0x00000008
.L_46:


//--------------------- .nv.callgraph             --------------------------
	.section	.nv.callgraph,"",@"SHT_CUDA_CALLGRAPH"
	.align	4
	.sectionentsize	8
	.align		4
        /*0000*/ 	.word	0x00000000
	.align		4
        /*0004*/ 	.word	0xffffffff
	.align		4
        /*0008*/ 	.word	index@(_ZN7cutlass13device_kernelINS_4fmha6kernel13FmhaKernelTmaINS1_10collective15FmhaMainloopTmaINS_6half_tEfN4cute5tupleIJNS7_1CILi64EEENS9_ILi128EEENS9_ILi80EEEEEENS4_12CausalFusionEJEEENS4_15FmhaFwdEpilogueIS6_fNS8_IJSA_SC_SB_EEEEEJEEEEEvNT_6ParamsE)
	.align		4
        /*000c*/ 	.word	index@(__assertfail)
	.align		4
        /*0010*/ 	.word	0x00000000
	.align		4
        /*0014*/ 	.word	0xfffffffe
	.align		4
        /*0018*/ 	.word	0x00000000
	.align		4
        /*001c*/ 	.word	0xfffffffd
	.align		4
        /*0020*/ 	.word	0x00000000
	.align		4
        /*0024*/ 	.word	0xfffffffc


//--------------------- .nv.constant4             --------------------------
	.section	.nv.constant4,"a",@progbits
	.align	8
	.align		8
.nv.constant4:
        /*0000*/ 	.dword	__assertfail
	.align		8
        /*0008*/ 	.dword	__unnamed_1
	.align		8
        /*0010*/ 	.dword	__unnamed_2
	.align		8
        /*0018*/ 	.dword	_ZN39_INTERNAL_ad41ccba_4_k_cu_ca1c5e0c_29644cuda3std3__45__cpo5beginE
	.align		8
        /*0020*/ 	.dword	_ZN39_INTERNAL_ad41ccba_4_k_cu_ca1c5e0c_29644cuda3std3__45__cpo3endE
	.align		8
        /*0028*/ 	.dword	_ZN39_INTERNAL_ad41ccba_4_k_cu_ca1c5e0c_29644cuda3std3__45__cpo6cbeginE
	.align		8
        /*0030*/ 	.dword	_ZN39_INTERNAL_ad41ccba_4_k_cu_ca1c5e0c_29644cuda3std3__45__cpo4cendE
	.align		8
        /*0038*/ 	.dword	_ZN39_INTERNAL_ad41ccba_4_k_cu_ca1c5e0c_29644cuda3std3__441_GLOBAL__N__ad41ccba_4_k_cu_ca1c5e0c_29646ignoreE
	.align		8
        /*0040*/ 	.dword	_ZN39_INTERNAL_ad41ccba_4_k_cu_ca1c5e0c_29644cuda3std3__419piecewise_constructE
	.align		8
        /*0048*/ 	.dword	_ZN39_INTERNAL_ad41ccba_4_k_cu_ca1c5e0c_29644cuda3std3__48in_placeE
	.align		8
        /*0050*/ 	.dword	_ZN39_INTERNAL_ad41ccba_4_k_cu_ca1c5e0c_29644cuda3std6ranges3__45__cpo4swapE
	.align		8
        /*0058*/ 	.dword	_ZN39_INTERNAL_ad41ccba_4_k_cu_ca1c5e0c_29644cuda3std6ranges3__45__cpo9iter_moveE
	.align		8
        /*0060*/ 	.dword	_ZN39_INTERNAL_ad41ccba_4_k_cu_ca1c5e0c_29644cute7productE
	.align		8
        /*0068*/ 	.dword	_ZN39_INTERNAL_ad41ccba_4_k_cu_ca1c5e0c_29644cute1_E
	.align		8
        /*0070*/ 	.dword	$str$23
	.align		8
        /*0078*/ 	.dword	$str$24


//--------------------- .text._ZN7cutlass13device_kernelINS_4fmha6kernel13FmhaKernelTmaINS1_10collective15FmhaMainloopTmaINS_6half_tEfN4cute5tupleIJNS7_1CILi64EEENS9_ILi128EEENS9_ILi80EEEEEENS4_12CausalFusionEJEEENS4_15FmhaFwdEpilogueIS6_fNS8_IJSA_SC_SB_EEEEEJEEEEEvNT_6ParamsE --------------------------
	.section	.text._ZN7cutlass13device_kernelINS_4fmha6kernel13FmhaKernelTmaINS1_10collective15FmhaMainloopTmaINS_6half_tEfN4cute5tupleIJNS7_1CILi64EEENS9_ILi128EEENS9_ILi80EEEEEENS4_12CausalFusionEJEEENS4_15FmhaFwdEpilogueIS6_fNS8_IJSA_SC_SB_EEEEEJEEEEEvNT_6ParamsE,"ax",@progbits
	.align	128
.text._ZN7cutlass13device_kernelINS_4fmha6kernel13FmhaKernelTmaINS1_10collective15FmhaMainloopTmaINS_6half_tEfN4cute5tupleIJNS7_1CILi64EEENS9_ILi128EEENS9_ILi80EEEEEENS4_12CausalFusionEJEEENS4_15FmhaFwdEpilogueIS6_fNS8_IJSA_SC_SB_EEEEEJEEEEEvNT_6ParamsE:
        .type           _ZN7cutlass13device_kernelINS_4fmha6kernel13FmhaKernelTmaINS1_10collective15FmhaMainloopTmaINS_6half_tEfN4cute5tupleIJNS7_1CILi64EEENS9_ILi128EEENS9_ILi80EEEEEENS4_12CausalFusionEJEEENS4_15FmhaFwdEpilogueIS6_fNS8_IJSA_SC_SB_EEEEEJEEEEEvNT_6ParamsE,@function
        .size           _ZN7cutlass13device_kernelINS_4fmha6kernel13FmhaKernelTmaINS1_10collective15FmhaMainloopTmaINS_6half_tEfN4cute5tupleIJNS7_1CILi64EEENS9_ILi128EEENS9_ILi80EEEEEENS4_12CausalFusionEJEEENS4_15FmhaFwdEpilogueIS6_fNS8_IJSA_SC_SB_EEEEEJEEEEEvNT_6ParamsE,(.L_x_84 - _ZN7cutlass13device_kernelINS_4fmha6kernel13FmhaKernelTmaINS1_10collective15FmhaMainloopTmaINS_6half_tEfN4cute5tupleIJNS7_1CILi64EEENS9_ILi128EEENS9_ILi80EEEEEENS4_12CausalFusionEJEEENS4_15FmhaFwdEpilogueIS6_fNS8_IJSA_SC_SB_EEEEEJEEEEEvNT_6ParamsE)
        .other          _ZN7cutlass13device_kernelINS_4fmha6kernel13FmhaKernelTmaINS1_10collective15FmhaMainloopTmaINS_6half_tEfN4cute5tupleIJNS7_1CILi64EEENS9_ILi128EEENS9_ILi80EEEEEENS4_12CausalFusionEJEEENS4_15FmhaFwdEpilogueIS6_fNS8_IJSA_SC_SB_EEEEEJEEEEEvNT_6ParamsE,@"STO_CUDA_ENTRY STV_DEFAULT"
_ZN7cutlass13device_kernelINS_4fmha6kernel13FmhaKernelTmaINS1_10collective15FmhaMainloopTmaINS_6half_tEfN4cute5tupleIJNS7_1CILi64EEENS9_ILi128EEENS9_ILi80EEEEEENS4_12CausalFusionEJEEENS4_15FmhaFwdEpilogueIS6_fNS8_IJSA_SC_SB_EEEEEJEEEEEvNT_6ParamsE:
[----:B------:R-:W1:Y:S01]  /*0000*/  LDC R1, c[0x0][0x28] ;  /* 0x00000a00ff017b82 */ /* 0x000e620000000800 */
[----:B------:R-:W2:Y:S01]  /*0010*/  S2R R16, SR_TID.X ;  /* 0x0000000000107919 */ /* 0x000ea20000002100 */
[----:B------:R-:W-:Y:S01]  /*0020*/  ELECT P0, URZ, PT ;  /* 0x00000000003f782f */ /* 0x000fe20003800000 */
[----:B------:R-:W-:Y:S01]  /*0030*/  BSSY B0, `(.L_x_0) ;  /* 0x0000010000007945 */ /* 0x000fe20003800000 */
[----:B--2---:R-:W-:-:S05]  /*0040*/  SHF.R.U32.HI R10, RZ, 0x5, R16 ;  /* 0x00000005ff0a7819 */ /* 0x004fca0000011610 */
[----:B------:R-:W2:Y:S02]  /*0050*/  SHFL.IDX PT, R0, R10, RZ, 0x1f ;  /* 0x00001fff0a007589 */ /* 0x000ea400000e0000 */
[----:B--2---:R-:W-:-:S13]  /*0060*/  ISETP.NE.OR P0, PT, R0, RZ, !P0 ;  /* 0x000000ff0000720c */ /* 0x004fda0004705670 */
[----:B-1----:R-:W-:Y:S05]  /*0070*/  @P0 BRA `(.L_x_1) ;  /* 0x00000000002c0947 */ /* 0x002fea0003800000 */
[----:B------:R-:W-:Y:S02]  /*0080*/  ULDC.64 UR4, c[0x0][0x198] ;  /* 0x0000660000047ab9 */ /* 0x000fe40000000a00 */
[----:B------:R-:W-:Y:S02]  /*0090*/  UIADD3 UR6, UP0, UR4, 0xf0, URZ ;  /* 0x000000f004067890 */ /* 0x000fe4000ff1e03f */
[----:B------:R-:W-:Y:S02]  /*00a0*/  UIADD3 UR8, UP1, UR4, 0x1f0, URZ ;  /* 0x000001f004087890 */ /* 0x000fe4000ff3e03f */
[----:B------:R-:W-:Y:S02]  /*00b0*/  UIADD3 UR4, UP2, UR4, 0x2f0, URZ ;  /* 0x000002f004047890 */ /* 0x000fe4000ff5e03f */
[----:B------:R-:W-:Y:S02]  /*00c0*/  UIADD3.X UR7, URZ, UR5, URZ, UP0, !UPT ;  /* 0x000000053f077290 */ /* 0x000fe400087fe43f */
[----:B------:R-:W-:-:S02]  /*00d0*/  UIADD3.X UR9, URZ, UR5, URZ, UP1, !UPT ;  /* 0x000000053f097290 */ /* 0x000fc40008ffe43f */
[----:B------:R-:W-:-:S05]  /*00e0*/  UIADD3.X UR5, URZ, UR5, URZ, UP2, !UPT ;  /* 0x000000053f057290 */ /* 0x000fca00097fe43f */
[----:B------:R1:W-:Y:S02]  /*00f0*/  UTMACCTL.PF [UR6] ;  /* 0x00000000060079b9 */ /* 0x0003e40008040000 */
[----:B------:R1:W-:Y:S02]  /*0100*/  UTMACCTL.PF [UR8] ;  /* 0x00000000080079b9 */ /* 0x0003e40008040000 */
[----:B------:R1:W-:Y:S02]  /*0110*/  UTMACCTL.PF [UR4] ;  /* 0x00000000040079b9 */ /* 0x0003e40008040000 */
[----:B-1----:R-:W-:Y:S01]  /*0120*/  NOP ;  /* 0x0000000000007918 */ /* 0x002fe20000000000 */
.L_x_1:
[----:B------:R-:W-:Y:S05]  /*0130*/  BSYNC B0 ;  /* 0x0000000000007941 */ /* 0x000fea0003800000 */
.L_x_0:
[----:B------:R-:W1:Y:S02]  /*0140*/  SHFL.IDX PT, R0, R10, RZ, 0x1f ;  /* 0x00001fff0a007589 */ /* 0x000e6400000e0000 */
[----:B-1----:R-:W-:-:S13]  /*0150*/  ISETP.NE.AND P0, PT, R0, RZ, PT ;  /* 0x000000ff0000720c */ /* 0x002fda0003f05270 */
[----:B------:R-:W-:Y:S05]  /*0160*/  @P0 BRA `(.L_x_2) ;  /* 0x0000000000400947 */ /* 0x000fea0003800000 */
[----:B------:R-:W1:Y:S01]  /*0170*/  S2UR UR8, SR_CgaCtaId ;  /* 0x00000000000879c3 */ /* 0x000e620000008800 */
[----:B------:R-:W-:Y:S01]  /*0180*/  UMOV UR4, 0x400 ;  /* 0x0000040000047882 */ /* 0x000fe20000000000 */
[----:B------:R-:W-:Y:S01]  /*0190*/  UMOV UR5, 0x1 ;  /* 0x0000000100057882 */ /* 0x000fe20000000000 */
[----:B------:R-:W-:Y:S01]  /*01a0*/  UMOV UR6, 0x80 ;  /* 0x0000008000067882 */ /* 0x000fe20000000000 */
[----:B------:R-:W-:Y:S01]  /*01b0*/  ELECT P0, URZ, PT ;  /* 0x00000000003f782f */ /* 0x000fe20003800000 */
[----:B------:R-:W-:-:S04]  /*01c0*/  UIADD3 UR6, -UR6, 0x100000, URZ ;  /* 0x0010000006067890 */ /* 0x000fc8000fffe13f */
[----:B------:R-:W-:Y:S02]  /*01d0*/  USHF.L.U32 UR7, UR6, 0xb, URZ ;  /* 0x0000000b06077899 */ /* 0x000fe4000800063f */
[----:B------:R-:W-:Y:S02]  /*01e0*/  USHF.L.U32 UR6, UR6, 0x1, URZ ;  /* 0x0000000106067899 */ /* 0x000fe4000800063f */
[----:B-1----:R-:W-:Y:S02]  /*01f0*/  ULEA UR8, UR8, UR4, 0x18 ;  /* 0x0000000408087291 */ /* 0x002fe4000f8ec03f */
[----:B------:R-:W-:-:S04]  /*0200*/  UIADD3 UR4, -UR5, 0x100000, URZ ;  /* 0x0010000005047890 */ /* 0x000fc8000fffe13f */
[----:B------:R-:W-:Y:S02]  /*0210*/  USHF.L.U32 UR5, UR4, 0xb, URZ ;  /* 0x0000000b04057899 */ /* 0x000fe4000800063f */
[----:B------:R-:W-:Y:S01]  /*0220*/  USHF.L.U32 UR4, UR4, 0x1, URZ ;  /* 0x0000000104047899 */ /* 0x000fe2000800063f */
[----:B------:R-:W1:Y:S11]  /*0230*/  FENCE.VIEW.ASYNC.S ;  /* 0x00000000000073c6 */ /* 0x000e760000000000 */
[----:B-1----:R1:W2:Y:S01]  /*0240*/  SYNCS.EXCH.64 URZ, [UR8+0x16840], UR4 ;  /* 0x01684004083f75b2 */ /* 0x0022a20008000100 */
[----:B------:R1:W3:Y:S01]  /*0250*/  SYNCS.EXCH.64 URZ, [UR8+0x16848], UR6 ;  /* 0x01684806083f75b2 */ /* 0x0002e20008000100 */
[----:B------:R-:W-:Y:S01]  /*0260*/  NOP ;  /* 0x0000000000007918 */ /* 0x000fe20000000000 */
.L_x_2:
[----:B------:R-:W4:Y:S01]  /*0270*/  SHFL.IDX PT, R0, R10, RZ, 0x1f ;  /* 0x00001fff0a007589 */ /* 0x000f2200000e0000 */
[----:B------:R-:W-:Y:S01]  /*0280*/  NOP ;  /* 0x0000000000007918 */ /* 0x000fe20000000000 */
[----:B----4-:R-:W-:-:S13]  /*0290*/  ISETP.NE.AND P0, PT, R0, RZ, PT ;  /* 0x000000ff0000720c */ /* 0x010fda0003f05270 */
[----:B------:R-:W-:Y:S05]  /*02a0*/  @P0 BRA `(.L_x_3) ;  /* 0x0000000000580947 */ /* 0x000fea0003800000 */
[----:B-1----:R-:W1:Y:S01]  /*02b0*/  S2UR UR5, SR_CgaCtaId ;  /* 0x00000000000579c3 */ /* 0x002e620000008800 */
[----:B------:R-:W-:Y:S01]  /*02c0*/  UMOV UR4, 0x400 ;  /* 0x0000040000047882 */ /* 0x000fe20000000000 */
[----:B------:R-:W-:Y:S01]  /*02d0*/  UMOV UR6, 0x1 ;  /* 0x0000000100067882 */ /* 0x000fe20000000000 */
[----:B------:R-:W-:Y:S01]  /*02e0*/  UMOV UR7, 0x80 ;  /* 0x0000008000077882 */ /* 0x000fe20000000000 */
[----:B------:R-:W-:Y:S01]  /*02f0*/  ELECT P0, URZ, PT ;  /* 0x00000000003f782f */ /* 0x000fe20003800000 */
[----:B-1----:R-:W-:Y:S02]  /*0300*/  ULEA UR8, UR5, UR4, 0x18 ;  /* 0x0000000405087291 */ /* 0x002fe4000f8ec03f */
[----:B------:R-:W-:-:S04]  /*0310*/  UIADD3 UR4, -UR6, 0x100000, URZ ;  /* 0x0010000006047890 */ /* 0x000fc8000fffe13f */
[----:B------:R-:W-:Y:S02]  /*0320*/  USHF.L.U32 UR5, UR4, 0xb, URZ ;  /* 0x0000000b04057899 */ /* 0x000fe4000800063f */
[----:B------:R-:W-:Y:S02]  /*0330*/  USHF.L.U32 UR4, UR4, 0x1, URZ ;  /* 0x0000000104047899 */ /* 0x000fe4000800063f */
[----:B------:R-:W-:-:S04]  /*0340*/  UIADD3 UR6, -UR7, 0x100000, URZ ;  /* 0x0010000007067890 */ /* 0x000fc8000fffe13f */
[----:B------:R-:W-:Y:S02]  /*0350*/  USHF.L.U32 UR7, UR6, 0xb, URZ ;  /* 0x0000000b06077899 */ /* 0x000fe4000800063f */
[----:B------:R-:W-:Y:S01]  /*0360*/  USHF.L.U32 UR6, UR6, 0x1, URZ ;  /* 0x0000000106067899 */ /* 0x000fe2000800063f */
[----:B------:R-:W1:Y:S03]  /*0370*/  FENCE.VIEW.ASYNC.S ;  /* 0x00000000000073c6 */ /* 0x000e660000000000 */
[----:B-1----:R4:W1:Y:S08]  /*0380*/  SYNCS.EXCH.64 URZ, [UR8+0x16800], UR4 ;  /* 0x01680004083f75b2 */ /* 0x0028700008000100 */
[----:B------:R4:W1:Y:S01]  /*0390*/  SYNCS.EXCH.64 URZ, [UR8+0x16820], UR6 ;  /* 0x01682006083f75b2 */ /* 0x0008620008000100 */
[----:B------:R4:W1:Y:S01]  /*03a0*/  SYNCS.EXCH.64 URZ, [UR8+0x16808], UR4 ;  /* 0x01680804083f75b2 */ /* 0x0008620008000100 */
[----:B------:R4:W1:Y:S01]  /*03b0*/  SYNCS.EXCH.64 URZ, [UR8+0x16828], UR6 ;  /* 0x01682806083f75b2 */ /* 0x0008620008000100 */
[----:B------:R4:W1:Y:S01]  /*03c0*/  SYNCS.EXCH.64 URZ, [UR8+0x16810], UR4 ;  /* 0x01681004083f75b2 */ /* 0x0008620008000100 */
[----:B------:R4:W1:Y:S01]  /*03d0*/  SYNCS.EXCH.64 URZ, [UR8+0x16830], UR6 ;  /* 0x01683006083f75b2 */ /* 0x0008620008000100 */
[----:B------:R4:W1:Y:S01]  /*03e0*/  SYNCS.EXCH.64 URZ, [UR8+0x16818], UR4 ;  /* 0x01681804083f75b2 */ /* 0x0008620008000100 */
[----:B------:R4:W1:Y:S02]  /*03f0*/  SYNCS.EXCH.64 URZ, [UR8+0x16838], UR6 ;  /* 0x01683806083f75b2 */ /* 0x0008640008000100 */
[----:B----4-:R-:W-:Y:S01]  /*0400*/  NOP ;  /* 0x0000000000007918 */ /* 0x010fe20000000000 */
.L_x_3:
        /* <DEDUP_REMOVED lines=26> */
.L_x_4:
[----:B------:R-:W4:Y:S01]  /*05b0*/  S2UR UR43, SR_CTAID.X ;  /* 0x00000000002b79c3 */ /* 0x000f220000002500 */
[----:B------:R-:W5:Y:S01]  /*05c0*/  SHFL.IDX PT, R10, R10, RZ, 0x1f ;  /* 0x00001fff0a0a7589 */ /* 0x000f6200000e0000 */
[----:B-1----:R-:W-:Y:S01]  /*05d0*/  ULDC UR4, c[0x0][0x28c] ;  /* 0x0000a30000047ab9 */ /* 0x002fe20000000800 */
[----:B------:R-:W-:Y:S02]  /*05e0*/  ELECT P0, URZ, PT ;  /* 0x00000000003f782f */ /* 0x000fe40003800000 */
[----:B------:R-:W-:Y:S01]  /*05f0*/  SHF.R.S32.HI R3, RZ, 0x1f, R16 ;  /* 0x0000001fff037819 */ /* 0x000fe20000011410 */
[----:B------:R-:W-:Y:S01]  /*0600*/  UIADD3 UR4, UR4, 0x7f, URZ ;  /* 0x0000007f04047890 */ /* 0x000fe2000fffe03f */
[----:B------:R-:W-:Y:S01]  /*0610*/  NOP ;  /* 0x0000000000007918 */ /* 0x000fe20000000000 */
[----:B------:R-:W-:Y:S01]  /*0620*/  BSSY B0, `(.L_x_5) ;  /* 0x0000048000007945 */ /* 0x000fe20003800000 */
[----:B------:R-:W-:Y:S01]  /*0630*/  LEA.HI R3, R3, R16, RZ, 0x7 ;  /* 0x0000001003037211 */ /* 0x000fe200078f38ff */
[----:B------:R-:W-:Y:S01]  /*0640*/  USHF.R.S32.HI UR5, URZ, 0x1f, UR4 ;  /* 0x0000001f3f057899 */ /* 0x000fe20008011404 */
[----:B------:R-:W1:Y:S01]  /*0650*/  S2UR UR52, SR_CTAID.Y ;  /* 0x00000000003479c3 */ /* 0x000e620000002600 */
[----:B------:R-:W-:Y:S01]  /*0660*/  IMAD.MOV.U32 R9, RZ, RZ, RZ ;  /* 0x000000ffff097224 */ /* 0x000fe200078e00ff */
[----:B------:R-:W-:Y:S01]  /*0670*/  LOP3.LUT R3, R3, 0xffffff80, RZ, 0xc0, !PT ;  /* 0xffffff8003037812 */ /* 0x000fe200078ec0ff */
[----:B------:R-:W-:-:S04]  /*0680*/  ULEA.HI UR5, UR5, UR4, URZ, 0x7 ;  /* 0x0000000405057291 */ /* 0x000fc8000f8f383f */
[----:B------:R-:W-:Y:S01]  /*0690*/  USHF.R.S32.HI UR5, URZ, 0x7, UR5 ;  /* 0x000000073f057899 */ /* 0x000fe20008011405 */
[----:B------:R-:W1:Y:S01]  /*06a0*/  S2UR UR53, SR_CTAID.Z ;  /* 0x00000000003579c3 */ /* 0x000e620000002700 */
[----:B----4-:R-:W-:-:S07]  /*06b0*/  USHF.L.U32 UR43, UR43, 0x6, URZ ;  /* 0x000000062b2b7899 */ /* 0x010fce000800063f */
[----:B--23--:R-:W-:Y:S01]  /*06c0*/  BAR.SYNC.DEFER_BLOCKING 0x0 ;  /* 0x0000000000007b1d */ /* 0x00cfe20000010000 */
[----:B-----5:R-:W-:Y:S01]  /*06d0*/  ISETP.EQ.AND P1, PT, R10, RZ, P0 ;  /* 0x000000ff0a00720c */ /* 0x020fe20000722270 */
[----:B------:R-:W-:-:S04]  /*06e0*/  IMAD.U32 R0, RZ, RZ, UR43 ;  /* 0x0000002bff007e24 */ /* 0x000fc8000f8e00ff */
[----:B------:R-:W-:-:S05]  /*06f0*/  VIADD R0, R0, 0xbf ;  /* 0x000000bf00007836 */ /* 0x000fca0000000000 */
[----:B------:R-:W-:Y:S02]  /*0700*/  SHF.R.U32.HI R131, RZ, 0x7, R0 ;  /* 0x00000007ff837819 */ /* 0x000fe40000011600 */
[----:B------:R-:W-:Y:S02]  /*0710*/  IADD3 R0, R16, -R3, RZ ;  /* 0x8000000310007210 */ /* 0x000fe40007ffe0ff */
[----:B------:R-:W-:Y:S01]  /*0720*/  VIMNMX R2, R131, UR5, PT ;  /* 0x0000000583027c48 */ /* 0x000fe2000bfe0100 */
[----:B-1----:R-:W-:Y:S06]  /*0730*/  @!P1 BRA `(.L_x_6) ;  /* 0x0000000000d89947 */ /* 0x002fec0003800000 */
[----:B------:R-:W1:Y:S01]  /*0740*/  S2R R4, SR_CgaCtaId ;  /* 0x0000000000047919 */ /* 0x000e620000008800 */
[----:B------:R-:W-:Y:S01]  /*0750*/  MOV R3, 0x400 ;  /* 0x0000040000037802 */ /* 0x000fe20000000f00 */
[----:B------:R-:W-:Y:S01]  /*0760*/  IMAD.MOV.U32 R5, RZ, RZ, 0x1 ;  /* 0x00000001ff057424 */ /* 0x000fe200078e00ff */
[----:B------:R-:W-:Y:S02]  /*0770*/  ISETP.NE.AND P3, PT, R0, RZ, PT ;  /* 0x000000ff0000720c */ /* 0x000fe40003f65270 */
[----:B-1----:R-:W-:Y:S02]  /*0780*/  LEA R4, R4, R3, 0x18 ;  /* 0x0000000304047211 */ /* 0x002fe400078ec0ff */
[----:B------:R-:W-:-:S09]  /*0790*/  SHF.L.U32 R3, R5, 0x1f, RZ ;  /* 0x0000001f05037819 */ /* 0x000fd200000006ff */
.L_x_7:
[----:B-1----:R1:W2:Y:S02]  /*07a0*/  SYNCS.PHASECHK.TRANS64.TRYWAIT P2, [R4+URZ+0x16848], R3 ;  /* 0x01684803040075a7 */ /* 0x0022a4000804017f */
[----:B--2---:R-:W-:Y:S05]  /*07b0*/  @!P2 NANOSLEEP.SYNCS 0x989680 ;  /* 0x009896800000a95d */ /* 0x004fea0003900000 */
[----:B------:R-:W2:Y:S02]  /*07c0*/  @!P2 SYNCS.PHASECHK.TRANS64 P2, [R4+URZ+0x16848], R3 ;  /* 0x016848030400a5a7 */ /* 0x000ea4000804007f */
[----:B--2---:R-:W-:Y:S05]  /*07d0*/  @!P2 BRA `(.L_x_7) ;  /* 0xfffffffc00f0a947 */ /* 0x004fea000383ffff */
[----:B------:R-:W-:Y:S05]  /*07e0*/  @P3 BRA `(.L_x_8) ;  /* 0x0000000000143947 */ /* 0x000fea0003800000 */
[----:B------:R-:W-:Y:S01]  /*07f0*/  LOP3.LUT P2, RZ, R16, 0x1f, RZ, 0xc0, !PT ;  /* 0x0000001f10ff7812 */ /* 0x000fe2000784c0ff */
[----:B-1----:R-:W-:-:S04]  /*0800*/  IMAD.MOV.U32 R3, RZ, RZ, 0x2800 ;  /* 0x00002800ff037424 */ /* 0x002fc800078e00ff */
[----:B------:R2:W-:Y:S08]  /*0810*/  SYNCS.ARRIVE.TRANS64 RZ, [R4+URZ+0x16840], R3 ;  /* 0x0168400304ff79a7 */ /* 0x0005f0000800003f */
[----:B------:R-:W-:Y:S05]  /*0820*/  @!P2 BRA `(.L_x_8) ;  /* 0x000000000004a947 */ /* 0x000fea0003800000 */
[----:B------:R-:W-:Y:S01]  /*0830*/  BPT.TRAP 0x1 ;  /* 0x000000040000795c */ /* 0x000fe20000300000 */
.L_x_8:
[----:B------:R-:W-:Y:S01]  /*0840*/  R2UR UR40, R4 ;  /* 0x00000000042872ca */ /* 0x000fe200000e0000 */
[----:B------:R-:W-:Y:S01]  /*0850*/  ULDC.64 UR4, c[0x0][0x198] ;  /* 0x0000660000047ab9 */ /* 0x000fe20000000a00 */
[----:B------:R-:W-:Y:S01]  /*0860*/  UMOV UR6, 0x0 ;  /* 0x0000000000067882 */ /* 0x000fe20000000000 */
[----:B------:R-:W-:Y:S01]  /*0870*/  UIADD3 UR4, UP0, UR4, 0xf0, URZ ;  /* 0x000000f004047890 */ /* 0x000fe2000ff1e03f */
[----:B------:R-:W-:Y:S01]  /*0880*/  UMOV UR7, 0x10000000 ;  /* 0x1000000000077882 */ /* 0x000fe20000000000 */
[----:B------:R-:W-:Y:S02]  /*0890*/  UMOV UR42, URZ ;  /* 0x0000003f002a7c82 */ /* 0x000fe40008000000 */
[----:B------:R-:W-:Y:S01]  /*08a0*/  UIADD3.X UR5, URZ, UR5, URZ, UP0, !UPT ;  /* 0x000000053f057290 */ /* 0x000fe200087fe43f */
[----:B------:R-:W-:Y:S01]  /*08b0*/  UMOV UR44, UR52 ;  /* 0x00000034002c7c82 */ /* 0x000fe20008000000 */
[----:B------:R-:W-:Y:S01]  /*08c0*/  UMOV UR45, UR53 ;  /* 0x00000035002d7c82 */ /* 0x000fe20008000000 */
[----:B------:R-:W-:Y:S01]  /*08d0*/  UMOV UR26, 0x10 ;  /* 0x00000010001a7882 */ /* 0x000fe20000000000 */
[----:B------:R-:W-:-:S02]  /*08e0*/  UMOV UR27, UR43 ;  /* 0x0000002b001b7c82 */ /* 0x000fc40008000000 */
[----:B------:R-:W-:Y:S02]  /*08f0*/  UIADD3 UR41, UR40, 0x16840, URZ ;  /* 0x0001684028297890 */ /* 0x000fe4000fffe03f */
[----:B------:R-:W-:Y:S02]  /*0900*/  UIADD3 UR24, UR40, 0x800, URZ ;  /* 0x0000080028187890 */ /* 0x000fe4000fffe03f */
[----:B------:R-:W-:Y:S02]  /*0910*/  UIADD3 UR16, UR40, 0x1000, URZ ;  /* 0x0000100028107890 */ /* 0x000fe4000fffe03f */
[----:B------:R-:W-:Y:S02]  /*0920*/  UIADD3 UR8, UR40, 0x1800, URZ ;  /* 0x0000180028087890 */ /* 0x000fe4000fffe03f */
[----:B------:R-:W-:Y:S02]  /*0930*/  UIADD3 UR48, UR40, 0x2000, URZ ;  /* 0x0000200028307890 */ /* 0x000fe4000fffe03f */
[----:B------:R3:W-:Y:S01]  /*0940*/  UTMALDG.4D [UR40], [UR4], desc[UR6] ;  /* 0x00000628040075b4 */ /* 0x0007e20008019000 */
[----:B------:R-:W-:Y:S01]  /*0950*/  UMOV UR28, UR52 ;  /* 0x00000034001c7c82 */ /* 0x000fe20008000000 */
[----:B------:R-:W-:Y:S01]  /*0960*/  UMOV UR29, UR53 ;  /* 0x00000035001d7c82 */ /* 0x000fe20008000000 */
[----:B------:R-:W-:Y:S01]  /*0970*/  UMOV UR25, UR41 ;  /* 0x0000002900197c82 */ /* 0x000fe20008000000 */
[----:B------:R-:W-:Y:S01]  /*0980*/  UMOV UR18, 0x20 ;  /* 0x0000002000127882 */ /* 0x000fe20000000000 */
[----:B------:R-:W-:Y:S01]  /*0990*/  UMOV UR19, UR43 ;  /* 0x0000002b00137c82 */ /* 0x000fe20008000000 */
[----:B------:R-:W-:Y:S01]  /*09a0*/  UMOV UR20, UR52 ;  /* 0x0000003400147c82 */ /* 0x000fe20008000000 */
[----:B------:R-:W-:Y:S01]  /*09b0*/  UMOV UR21, UR53 ;  /* 0x0000003500157c82 */ /* 0x000fe20008000000 */
[----:B------:R-:W-:Y:S01]  /*09c0*/  UMOV UR17, UR41 ;  /* 0x0000002900117c82 */ /* 0x000fe20008000000 */
[----:B------:R-:W-:Y:S01]  /*09d0*/  UMOV UR10, 0x30 ;  /* 0x00000030000a7882 */ /* 0x000fe20000000000 */
[----:B------:R-:W-:Y:S01]  /*09e0*/  UMOV UR11, UR43 ;  /* 0x0000002b000b7c82 */ /* 0x000fe20008000000 */
[----:B------:R-:W-:Y:S01]  /*09f0*/  UMOV UR12, UR52 ;  /* 0x00000034000c7c82 */ /* 0x000fe20008000000 */
[----:B------:R3:W-:Y:S01]  /*0a00*/  UTMALDG.4D [UR24], [UR4], desc[UR6] ;  /* 0x00000618040075b4 */ /* 0x0007e20008019000 */
[----:B------:R-:W-:Y:S01]  /*0a10*/  UMOV UR13, UR53 ;  /* 0x00000035000d7c82 */ /* 0x000fe20008000000 */
[----:B------:R-:W-:Y:S01]  /*0a20*/  UMOV UR9, UR41 ;  /* 0x0000002900097c82 */ /* 0x000fe20008000000 */
[----:B------:R-:W-:Y:S01]  /*0a30*/  UMOV UR50, 0x40 ;  /* 0x0000004000327882 */ /* 0x000fe20000000000 */
[----:B------:R-:W-:Y:S01]  /*0a40*/  UMOV UR51, UR43 ;  /* 0x0000002b00337c82 */ /* 0x000fe20008000000 */
[----:B------:R-:W-:Y:S01]  /*0a50*/  UMOV UR49, UR41 ;  /* 0x0000002900317c82 */ /* 0x000fe20008000000 */
[----:B------:R3:W-:Y:S01]  /*0a60*/  UTMALDG.4D [UR16], [UR4], desc[UR6] ;  /* 0x00000610040075b4 */ /* 0x0007e20008019000 */
[----:B------:R3:W-:Y:S01]  /*0a70*/  UTMALDG.4D [UR8], [UR4], desc[UR6] ;  /* 0x00000608040075b4 */ /* 0x0007e20008019000 */
[----:B------:R3:W-:Y:S02]  /*0a80*/  UTMALDG.4D [UR48], [UR4], desc[UR6] ;  /* 0x00000630040075b4 */ /* 0x0007e40008019000 */
[----:B---3--:R-:W-:Y:S01]  /*0a90*/  NOP ;  /* 0x0000000000007918 */ /* 0x008fe20000000000 */
.L_x_6:
[----:B------:R-:W-:Y:S05]  /*0aa0*/  BSYNC B0 ;  /* 0x0000000000007941 */ /* 0x000fea0003800000 */
.L_x_5:
[----:B------:R-:W-:Y:S01]  /*0ab0*/  BSSY B0, `(.L_x_9) ;  /* 0x0000109000007945 */ /* 0x000fe20003800000 */
[----:B------:R-:W-:Y:S01]  /*0ac0*/  IMAD.SHL.U32 R8, R2, 0x2, RZ ;  /* 0x0000000202087824 */ /* 0x000fe200078e00ff */
[----:B------:R-:W-:Y:S01]  /*0ad0*/  MOV R7, 0x1 ;  /* 0x0000000100077802 */ /* 0x000fe20000000f00 */
[----:B------:R-:W-:Y:S02]  /*0ae0*/  IMAD.MOV.U32 R6, RZ, RZ, 0x1 ;  /* 0x00000001ff067424 */ /* 0x000fe400078e00ff */
[----:B------:R-:W-:Y:S01]  /*0af0*/  IMAD.MOV.U32 R5, RZ, RZ, RZ ;  /* 0x000000ffff057224 */ /* 0x000fe200078e00ff */
[----:B------:R-:W-:Y:S06]  /*0b00*/  @!P1 BRA `(.L_x_10) ;  /* 0x00000010000c9947 */ /* 0x000fec0003800000 */
[----:B------:R-:W-:Y:S01]  /*0b10*/  ISETP.GE.AND P1, PT, R2, 0x1, PT ;  /* 0x000000010200780c */ /* 0x000fe20003f26270 */
[----:B------:R-:W-:Y:S01]  /*0b20*/  IMAD.MOV.U32 R9, RZ, RZ, RZ ;  /* 0x000000ffff097224 */ /* 0x000fe200078e00ff */
[----:B------:R-:W-:Y:S02]  /*0b30*/  LOP3.LUT R11, R16, 0x1f, RZ, 0xc0, !PT ;  /* 0x0000001f100b7812 */ /* 0x000fe400078ec0ff */
[----:B------:R-:W-:-:S09]  /*0b40*/  MOV R5, RZ ;  /* 0x000000ff00057202 */ /* 0x000fd20000000f00 */
[----:B------:R-:W-:Y:S05]  /*0b50*/  @!P1 BRA `(.L_x_11) ;  /* 0x0000000400d89947 */ /* 0x000fea0003800000 */
[----:B-12---:R-:W1:Y:S01]  /*0b60*/  S2R R4, SR_CgaCtaId ;  /* 0x0000000000047919 */ /* 0x006e620000008800 */
[----:B------:R-:W-:Y:S01]  /*0b70*/  MOV R3, 0x400 ;  /* 0x0000040000037802 */ /* 0x000fe20000000f00 */
[----:B------:R-:W-:Y:S01]  /*0b80*/  IMAD.MOV.U32 R6, RZ, RZ, 0x1 ;  /* 0x00000001ff067424 */ /* 0x000fe200078e00ff */
[----:B------:R-:W-:Y:S01]  /*0b90*/  ISETP.NE.AND P2, PT, R0, RZ, PT ;  /* 0x000000ff0000720c */ /* 0x000fe20003f45270 */
[----:B------:R-:W-:Y:S01]  /*0ba0*/  IMAD.MOV.U32 R5, RZ, RZ, 0x1 ;  /* 0x00000001ff057424 */ /* 0x000fe200078e00ff */
[----:B-1----:R-:W-:Y:S02]  /*0bb0*/  LEA R4, R4, R3, 0x18 ;  /* 0x0000000304047211 */ /* 0x002fe400078ec0ff */
[----:B------:R-:W-:-:S09]  /*0bc0*/  SHF.L.U32 R3, R6, 0x1f, RZ ;  /* 0x0000001f06037819 */ /* 0x000fd200000006ff */
.L_x_12:
[----:B-1----:R1:W2:Y:S02]  /*0bd0*/  SYNCS.PHASECHK.TRANS64.TRYWAIT P1, [R4+URZ+0x16820], R3 ;  /* 0x01682003040075a7 */ /* 0x0022a4000802017f */
[----:B--2---:R-:W-:Y:S05]  /*0be0*/  @!P1 NANOSLEEP.SYNCS 0x989680 ;  /* 0x009896800000995d */ /* 0x004fea0003900000 */
[----:B------:R-:W2:Y:S02]  /*0bf0*/  @!P1 SYNCS.PHASECHK.TRANS64 P1, [R4+URZ+0x16820], R3 ;  /* 0x01682003040095a7 */ /* 0x000ea4000802007f */
[----:B--2---:R-:W-:Y:S05]  /*0c00*/  @!P1 BRA `(.L_x_12) ;  /* 0xfffffffc00f09947 */ /* 0x004fea000383ffff */
[----:B------:R-:W-:Y:S05]  /*0c10*/  @P2 BRA `(.L_x_13) ;  /* 0x0000000000142947 */ /* 0x000fea0003800000 */
[----:B------:R-:W-:Y:S01]  /*0c20*/  ISETP.NE.AND P1, PT, R11, RZ, PT ;  /* 0x000000ff0b00720c */ /* 0x000fe20003f25270 */
[----:B-1----:R-:W-:-:S04]  /*0c30*/  IMAD.MOV.U32 R3, RZ, RZ, 0x5000 ;  /* 0x00005000ff037424 */ /* 0x002fc800078e00ff */
[----:B------:R2:W-:Y:S08]  /*0c40*/  SYNCS.ARRIVE.TRANS64 RZ, [R4+URZ+0x16800], R3 ;  /* 0x0168000304ff79a7 */ /* 0x0005f0000800003f */
[----:B------:R-:W-:Y:S05]  /*0c50*/  @!P1 BRA `(.L_x_13) ;  /* 0x0000000000049947 */ /* 0x000fea0003800000 */
[----:B------:R-:W-:Y:S01]  /*0c60*/  BPT.TRAP 0x1 ;  /* 0x000000040000795c */ /* 0x000fe20000300000 */
.L_x_13:
[----:B------:R-:W-:Y:S01]  /*0c70*/  R2UR UR8, R4 ;  /* 0x00000000040872ca */ /* 0x000fe200000e0000 */
[----:B------:R-:W-:Y:S01]  /*0c80*/  ULDC.64 UR4, c[0x0][0x198] ;  /* 0x0000660000047ab9 */ /* 0x000fe20000000a00 */
[----:B-12---:R-:W1:Y:S01]  /*0c90*/  S2R R4, SR_CgaCtaId ;  /* 0x0000000000047919 */ /* 0x006e620000008800 */
[----:B------:R-:W-:Y:S01]  /*0ca0*/  UIADD3 UR4, UP0, UR4, 0x1f0, URZ ;  /* 0x000001f004047890 */ /* 0x000fe2000ff1e03f */
[----:B------:R-:W-:Y:S01]  /*0cb0*/  MOV R3, 0x400 ;  /* 0x0000040000037802 */ /* 0x000fe20000000f00 */
[----:B------:R-:W-:Y:S01]  /*0cc0*/  UMOV UR35, URZ ;  /* 0x0000003f00237c82 */ /* 0x000fe20008000000 */
[----:B------:R-:W-:Y:S01]  /*0cd0*/  UMOV UR6, 0x0 ;  /* 0x0000000000067882 */ /* 0x000fe20000000000 */
[----:B------:R-:W-:Y:S01]  /*0ce0*/  UIADD3.X UR5, URZ, UR5, URZ, UP0, !UPT ;  /* 0x000000053f057290 */ /* 0x000fe200087fe43f */
[----:B------:R-:W-:Y:S01]  /*0cf0*/  MOV R6, 0x1 ;  /* 0x0000000100067802 */ /* 0x000fe20000000f00 */
[----:B------:R-:W-:Y:S01]  /*0d00*/  UMOV UR7, 0x10000000 ;  /* 0x1000000000077882 */ /* 0x000fe20000000000 */
[----:B------:R-:W-:Y:S01]  /*0d10*/  UMOV UR34, URZ ;  /* 0x0000003f00227c82 */ /* 0x000fe20008000000 */
[----:B------:R-:W-:Y:S01]  /*0d20*/  UMOV UR36, UR52 ;  /* 0x0000003400247c82 */ /* 0x000fe20008000000 */
[----:B------:R-:W-:Y:S01]  /*0d30*/  UMOV UR37, UR53 ;  /* 0x0000003500257c82 */ /* 0x000fe20008000000 */
[----:B------:R-:W-:Y:S01]  /*0d40*/  UIADD3 UR32, UR8, 0x2800, URZ ;  /* 0x0000280008207890 */ /* 0x000fe2000fffe03f */
[----:B------:R-:W-:Y:S01]  /*0d50*/  ISETP.NE.AND P2, PT, R0, RZ, PT ;  /* 0x000000ff0000720c */ /* 0x000fe20003f45270 */
[----:B------:R-:W-:Y:S01]  /*0d60*/  UIADD3 UR33, UR8, 0x16800, URZ ;  /* 0x0001680008217890 */ /* 0x000fe2000fffe03f */
[----:B------:R-:W-:Y:S01]  /*0d70*/  IMAD.MOV.U32 R9, RZ, RZ, 0x1 ;  /* 0x00000001ff097424 */ /* 0x000fe200078e00ff */
[----:B------:R-:W-:Y:S01]  /*0d80*/  UIADD3 UR24, UR8, 0x3800, URZ ;  /* 0x0000380008187890 */ /* 0x000fe2000fffe03f */
[----:B------:R-:W-:Y:S01]  /*0d90*/  SHF.L.U32 R6, R6, 0x1f, RZ ;  /* 0x0000001f06067819 */ /* 0x000fe200000006ff */
[----:B------:R-:W-:-:S02]  /*0da0*/  UIADD3 UR48, UR8, 0x4800, URZ ;  /* 0x0000480008307890 */ /* 0x000fc4000fffe03f */
[----:B------:R-:W-:Y:S02]  /*0db0*/  UIADD3 UR16, UR8, 0x5800, URZ ;  /* 0x0000580008107890 */ /* 0x000fe4000fffe03f */
[----:B------:R-:W-:Y:S01]  /*0dc0*/  UIADD3 UR8, UR8, 0x6800, URZ ;  /* 0x0000680008087890 */ /* 0x000fe2000fffe03f */
[----:B------:R2:W-:Y:S01]  /*0dd0*/  UTMALDG.4D [UR32], [UR4], desc[UR6] ;  /* 0x00000620040075b4 */ /* 0x0005e20008019000 */
        /* <DEDUP_REMOVED lines=17> */
[----:B------:R-:W-:Y:S01]  /*0ef0*/  UMOV UR11, UR35 ;  /* 0x00000023000b7c82 */ /* 0x000fe20008000000 */
[----:B------:R-:W-:Y:S01]  /*0f00*/  UMOV UR9, UR33 ;  /* 0x0000002100097c82 */ /* 0x000fe20008000000 */
[----:B------:R2:W-:Y:S01]  /*0f10*/  UTMALDG.4D [UR48], [UR4], desc[UR6] ;  /* 0x00000630040075b4 */ /* 0x0005e20008019000 */
[----:B-1----:R-:W-:-:S05]  /*0f20*/  LEA R4, R4, R3, 0x18 ;  /* 0x0000000304047211 */ /* 0x002fca00078ec0ff */
[----:B------:R-:W-:Y:S01]  /*0f30*/  IMAD R3, R5, 0x8, R4 ;  /* 0x0000000805037824 */ /* 0x000fe200078e0204 */
[----:B------:R2:W-:Y:S01]  /*0f40*/  UTMALDG.4D [UR16], [UR4], desc[UR6] ;  /* 0x00000610040075b4 */ /* 0x0005e20008019000 */
[----:B------:R2:W-:Y:S02]  /*0f50*/  UTMALDG.4D [UR8], [UR4], desc[UR6] ;  /* 0x00000608040075b4 */ /* 0x0005e40008019000 */
[----:B--2---:R-:W-:-:S03]  /*0f60*/  NOP ;  /* 0x0000000000007918 */ /* 0x004fc60000000000 */
.L_x_14:
        /* <DEDUP_REMOVED lines=10> */
.L_x_15:
[----:B------:R-:W-:Y:S01]  /*1010*/  IMAD R4, R5, 0x5000, R4 ;  /* 0x0000500005047824 */ /* 0x000fe200078e0204 */
[----:B------:R-:W-:Y:S01]  /*1020*/  R2UR UR33, R3 ;  /* 0x00000000032172ca */ /* 0x000fe200000e0000 */
[----:B------:R-:W-:Y:S01]  /*1030*/  ULDC.64 UR4, c[0x0][0x198] ;  /* 0x0000660000047ab9 */ /* 0x000fe20000000a00 */
[----:B------:R-:W-:Y:S01]  /*1040*/  UMOV UR35, URZ ;  /* 0x0000003f00237c82 */ /* 0x000fe20008000000 */
[----:B------:R-:W-:Y:S01]  /*1050*/  UIADD3 UR4, UP0, UR4, 0x2f0, URZ ;  /* 0x000002f004047890 */ /* 0x000fe2000ff1e03f */
[----:B------:R-:W-:Y:S01]  /*1060*/  R2UR UR8, R4 ;  /* 0x00000000040872ca */ /* 0x000fe200000e0000 */
[----:B------:R-:W-:Y:S01]  /*1070*/  UMOV UR6, 0x0 ;  /* 0x0000000000067882 */ /* 0x000fe20000000000 */
[----:B------:R-:W-:Y:S01]  /*1080*/  UMOV UR7, 0x10000000 ;  /* 0x1000000000077882 */ /* 0x000fe20000000000 */
[----:B------:R-:W-:Y:S01]  /*1090*/  UIADD3.X UR5, URZ, UR5, URZ, UP0, !UPT ;  /* 0x000000053f057290 */ /* 0x000fe200087fe43f */
[----:B------:R-:W-:Y:S01]  /*10a0*/  IADD3 R5, R5, 0x1, RZ ;  /* 0x0000000105057810 */ /* 0x000fe20007ffe0ff */
[----:B------:R-:W-:Y:S01]  /*10b0*/  UMOV UR34, URZ ;  /* 0x0000003f00227c82 */ /* 0x000fe20008000000 */
[----:B------:R-:W-:Y:S01]  /*10c0*/  UMOV UR36, UR52 ;  /* 0x0000003400247c82 */ /* 0x000fe20008000000 */
[----:B------:R-:W-:Y:S01]  /*10d0*/  UMOV UR37, UR53 ;  /* 0x0000003500257c82 */ /* 0x000fe20008000000 */
[----:B------:R-:W-:Y:S01]  /*10e0*/  UMOV UR26, 0x10 ;  /* 0x00000010001a7882 */ /* 0x000fe20000000000 */
[----:B------:R-:W-:Y:S01]  /*10f0*/  UIADD3 UR33, UR33, 0x16800, URZ ;  /* 0x0001680021217890 */ /* 0x000fe2000fffe03f */
[----:B------:R-:W-:Y:S01]  /*1100*/  UMOV UR28, UR52 ;  /* 0x00000034001c7c82 */ /* 0x000fe20008000000 */
[----:B------:R-:W-:-:S02]  /*1110*/  UMOV UR29, UR53 ;  /* 0x00000035001d7c82 */ /* 0x000fc40008000000 */
[----:B------:R-:W-:Y:S02]  /*1120*/  UIADD3 UR32, UR8, 0x2800, URZ ;  /* 0x0000280008207890 */ /* 0x000fe4000fffe03f */
[----:B------:R-:W-:Y:S02]  /*1130*/  UIADD3 UR24, UR8, 0x3800, URZ ;  /* 0x0000380008187890 */ /* 0x000fe4000fffe03f */
[----:B------:R-:W-:Y:S02]  /*1140*/  UIADD3 UR48, UR8, 0x4800, URZ ;  /* 0x0000480008307890 */ /* 0x000fe4000fffe03f */
[----:B------:R-:W-:Y:S02]  /*1150*/  UIADD3 UR16, UR8, 0x5800, URZ ;  /* 0x0000580008107890 */ /* 0x000fe4000fffe03f */
[----:B------:R-:W-:Y:S01]  /*1160*/  UIADD3 UR8, UR8, 0x6800, URZ ;  /* 0x0000680008087890 */ /* 0x000fe2000fffe03f */
[----:B------:R3:W-:Y:S01]  /*1170*/  UTMALDG.4D [UR32], [UR4], desc[UR6] ;  /* 0x00000620040075b4 */ /* 0x0007e20008019000 */
        /* <DEDUP_REMOVED lines=17> */
[----:B------:R3:W-:Y:S01]  /*1290*/  UTMALDG.4D [UR16], [UR4], desc[UR6] ;  /* 0x00000610040075b4 */ /* 0x0007e20008019000 */
[----:B------:R3:W-:Y:S02]  /*12a0*/  UTMALDG.4D [UR8], [UR4], desc[UR6] ;  /* 0x00000608040075b4 */ /* 0x0007e40008019000 */
[----:B---3--:R-:W-:Y:S01]  /*12b0*/  NOP ;  /* 0x0000000000007918 */ /* 0x008fe20000000000 */
.L_x_11:
[----:B------:R-:W-:Y:S01]  /*12c0*/  ISETP.GE.AND P1, PT, R2, 0x2, PT ;  /* 0x000000020200780c */ /* 0x000fe20003f26270 */
[----:B-12---:R-:W-:-:S12]  /*12d0*/  IMAD.MOV.U32 R6, RZ, RZ, 0x1 ;  /* 0x00000001ff067424 */ /* 0x006fd800078e00ff */
[----:B------:R-:W-:Y:S05]  /*12e0*/  @!P1 BRA `(.L_x_16) ;  /* 0x0000000800089947 */ /* 0x000fea0003800000 */
[----:B------:R-:W1:Y:S01]  /*12f0*/  S2R R4, SR_CgaCtaId ;  /* 0x0000000000047919 */ /* 0x000e620000008800 */
[----:B------:R-:W-:Y:S01]  /*1300*/  MOV R3, 0x400 ;  /* 0x0000040000037802 */ /* 0x000fe20000000f00 */
[----:B------:R-:W-:Y:S01]  /*1310*/  IMAD.MOV.U32 R6, RZ, RZ, 0x1 ;  /* 0x00000001ff067424 */ /* 0x000fe200078e00ff */
[----:B------:R-:W-:-:S04]  /*1320*/  ISETP.NE.AND P2, PT, R0, RZ, PT ;  /* 0x000000ff0000720c */ /* 0x000fc80003f45270 */
[----:B------:R-:W-:Y:S02]  /*1330*/  SHF.L.U32 R6, R6, 0x1f, RZ ;  /* 0x0000001f06067819 */ /* 0x000fe400000006ff */
[----:B-1----:R-:W-:-:S05]  /*1340*/  LEA R4, R4, R3, 0x18 ;  /* 0x0000000304047211 */ /* 0x002fca00078ec0ff */
[----:B------:R-:W-:-:S07]  /*1350*/  IMAD R3, R5, 0x8, R4 ;  /* 0x0000000805037824 */ /* 0x000fce00078e0204 */
.L_x_17:
[----:B-1----:R1:W2:Y:S02]  /*1360*/  SYNCS.PHASECHK.TRANS64.TRYWAIT P1, [R3+URZ+0x16820], R6 ;  /* 0x01682006030075a7 */ /* 0x0022a4000802017f */
[----:B--2---:R-:W-:Y:S05]  /*1370*/  @!P1 NANOSLEEP.SYNCS 0x989680 ;  /* 0x009896800000995d */ /* 0x004fea0003900000 */
[----:B------:R-:W2:Y:S02]  /*1380*/  @!P1 SYNCS.PHASECHK.TRANS64 P1, [R3+URZ+0x16820], R6 ;  /* 0x01682006030095a7 */ /* 0x000ea4000802007f */
[----:B--2---:R-:W-:Y:S05]  /*1390*/  @!P1 BRA `(.L_x_17) ;  /* 0xfffffffc00f09947 */ /* 0x004fea000383ffff */
[----:B------:R-:W-:Y:S05]  /*13a0*/  @P2 BRA `(.L_x_18) ;  /* 0x0000000000142947 */ /* 0x000fea0003800000 */
[----:B------:R-:W-:Y:S02]  /*13b0*/  ISETP.NE.AND P1, PT, R11, RZ, PT ;  /* 0x000000ff0b00720c */ /* 0x000fe40003f25270 */
[----:B-1----:R-:W-:-:S04]  /*13c0*/  MOV R6, 0x5000 ;  /* 0x0000500000067802 */ /* 0x002fc80000000f00 */
[----:B------:R2:W-:Y:S07]  /*13d0*/  SYNCS.ARRIVE.TRANS64 RZ, [R3+URZ+0x16800], R6 ;  /* 0x0168000603ff79a7 */ /* 0x0005ee000800003f */
[----:B------:R-:W-:Y:S05]  /*13e0*/  @!P1 BRA `(.L_x_18) ;  /* 0x0000000000049947 */ /* 0x000fea0003800000 */
[----:B------:R-:W-:Y:S01]  /*13f0*/  BPT.TRAP 0x1 ;  /* 0x000000040000795c */ /* 0x000fe20000300000 */
.L_x_18:
[----:B------:R-:W-:Y:S01]  /*1400*/  IMAD R4, R5, 0x5000, R4 ;  /* 0x0000500005047824 */ /* 0x000fe200078e0204 */
[----:B------:R-:W-:Y:S01]  /*1410*/  R2UR UR33, R3 ;  /* 0x00000000032172ca */ /* 0x000fe200000e0000 */
[----:B------:R-:W-:Y:S01]  /*1420*/  ULDC.64 UR4, c[0x0][0x198] ;  /* 0x0000660000047ab9 */ /* 0x000fe20000000a00 */
[----:B------:R-:W-:Y:S01]  /*1430*/  R2UR UR35, R9 ;  /* 0x00000000092372ca */ /* 0x000fe200000e0000 */
[----:B------:R-:W-:Y:S01]  /*1440*/  UIADD3 UR4, UP0, UR4, 0x1f0, URZ ;  /* 0x000001f004047890 */ /* 0x000fe2000ff1e03f */
[----:B------:R-:W-:Y:S01]  /*1450*/  R2UR UR8, R4 ;  /* 0x00000000040872ca */ /* 0x000fe200000e0000 */
[----:B------:R-:W-:Y:S01]  /*1460*/  UMOV UR6, 0x0 ;  /* 0x0000000000067882 */ /* 0x000fe20000000000 */
[----:B------:R-:W3:Y:S01]  /*1470*/  S2R R4, SR_CgaCtaId ;  /* 0x0000000000047919 */ /* 0x000ee20000008800 */
[----:B------:R-:W-:Y:S01]  /*1480*/  UIADD3.X UR5, URZ, UR5, URZ, UP0, !UPT ;  /* 0x000000053f057290 */ /* 0x000fe200087fe43f */
[----:B------:R-:W-:Y:S01]  /*1490*/  VIADD R5, R5, 0x1 ;  /* 0x0000000105057836 */ /* 0x000fe20000000000 */
[----:B------:R-:W-:Y:S01]  /*14a0*/  UMOV UR7, 0x10000000 ;  /* 0x1000000000077882 */ /* 0x000fe20000000000 */
[----:B------:R-:W-:Y:S01]  /*14b0*/  UMOV UR34, URZ ;  /* 0x0000003f00227c82 */ /* 0x000fe20008000000 */
[----:B------:R-:W-:Y:S01]  /*14c0*/  UMOV UR36, UR52 ;  /* 0x0000003400247c82 */ /* 0x000fe20008000000 */
[----:B------:R-:W-:Y:S01]  /*14d0*/  UMOV UR37, UR53 ;  /* 0x0000003500257c82 */ /* 0x000fe20008000000 */
[----:B------:R-:W-:Y:S01]  /*14e0*/  UIADD3 UR33, UR33, 0x16800, URZ ;  /* 0x0001680021217890 */ /* 0x000fe2000fffe03f */
[----:B-12---:R-:W-:Y:S01]  /*14f0*/  MOV R3, 0x400 ;  /* 0x0000040000037802 */ /* 0x006fe20000000f00 */
[----:B------:R-:W-:Y:S01]  /*1500*/  USHF.L.U32 UR35, UR35, 0x7, URZ ;  /* 0x0000000723237899 */ /* 0x000fe2000800063f */
[C---:B------:R-:W-:Y:S01]  /*1510*/  ISETP.NE.AND P2, PT, R5.reuse, 0x4, PT ;  /* 0x000000040500780c */ /* 0x040fe20003f45270 */
[----:B------:R-:W-:Y:S01]  /*1520*/  UIADD3 UR32, UR8, 0x2800, URZ ;  /* 0x0000280008207890 */ /* 0x000fe2000fffe03f */
[C---:B------:R-:W-:Y:S01]  /*1530*/  ISETP.NE.AND P1, PT, R5.reuse, 0x4, PT ;  /* 0x000000040500780c */ /* 0x040fe20003f25270 */
[----:B------:R-:W-:Y:S01]  /*1540*/  UIADD3 UR24, UR8, 0x3800, URZ ;  /* 0x0000380008187890 */ /* 0x000fe2000fffe03f */
[----:B------:R-:W-:Y:S01]  /*1550*/  SEL R5, R5, RZ, P2 ;  /* 0x000000ff05057207 */ /* 0x000fe20001000000 */
[----:B------:R-:W-:Y:S01]  /*1560*/  UIADD3 UR48, UR8, 0x4800, URZ ;  /* 0x0000480008307890 */ /* 0x000fe2000fffe03f */
[----:B------:R-:W-:Y:S01]  /*1570*/  SEL R6, RZ, 0x1, !P1 ;  /* 0x00000001ff067807 */ /* 0x000fe20004800000 */
[----:B------:R-:W-:Y:S01]  /*1580*/  UIADD3 UR16, UR8, 0x5800, URZ ;  /* 0x0000580008107890 */ /* 0x000fe2000fffe03f */
[----:B------:R-:W-:Y:S01]  /*1590*/  ISETP.NE.AND P3, PT, R0, RZ, PT ;  /* 0x000000ff0000720c */ /* 0x000fe20003f65270 */
        /* <DEDUP_REMOVED lines=22> */
[----:B---3--:R-:W-:-:S02]  /*1700*/  LEA R4, R4, R3, 0x18 ;  /* 0x0000000304047211 */ /* 0x008fc400078ec0ff */
[----:B------:R-:W-:-:S03]  /*1710*/  SHF.L.U32 R3, R6, 0x1f, RZ ;  /* 0x0000001f06037819 */ /* 0x000fc600000006ff */
[----:B------:R-:W-:Y:S01]  /*1720*/  IMAD R8, R5, 0x8, R4 ;  /* 0x0000000805087824 */ /* 0x000fe200078e0204 */
[----:B------:R1:W-:Y:S01]  /*1730*/  UTMALDG.4D [UR16], [UR4], desc[UR6] ;  /* 0x00000610040075b4 */ /* 0x0003e20008019000 */
[----:B------:R1:W-:Y:S02]  /*1740*/  UTMALDG.4D [UR8], [UR4], desc[UR6] ;  /* 0x00000608040075b4 */ /* 0x0003e40008019000 */
[----:B-1----:R-:W-:-:S03]  /*1750*/  NOP ;  /* 0x0000000000007918 */ /* 0x002fc60000000000 */
.L_x_19:
        /* <DEDUP_REMOVED lines=10> */
.L_x_20:
[----:B------:R-:W-:Y:S01]  /*1800*/  IMAD R4, R5, 0x5000, R4 ;  /* 0x0000500005047824 */ /* 0x000fe200078e0204 */
[----:B------:R-:W-:Y:S01]  /*1810*/  R2UR UR33, R8 ;  /* 0x00000000082172ca */ /* 0x000fe200000e0000 */
[----:B------:R-:W-:Y:S01]  /*1820*/  ULDC.64 UR4, c[0x0][0x198] ;  /* 0x0000660000047ab9 */ /* 0x000fe20000000a00 */
[----:B------:R-:W-:Y:S01]  /*1830*/  R2UR UR35, R9 ;  /* 0x00000000092372ca */ /* 0x000fe200000e0000 */
        /* <DEDUP_REMOVED lines=11> */
[----:B------:R-:W-:Y:S01]  /*18f0*/  ISETP.NE.AND P1, PT, R5, 0x4, PT ;  /* 0x000000040500780c */ /* 0x000fe20003f25270 */
[----:B------:R-:W-:Y:S01]  /*1900*/  USHF.L.U32 UR35, UR35, 0x7, URZ ;  /* 0x0000000723237899 */ /* 0x000fe2000800063f */
[----:B------:R-:W-:Y:S01]  /*1910*/  VIADD R9, R9, 0x1 ;  /* 0x0000000109097836 */ /* 0x000fe20000000000 */
[----:B------:R-:W-:Y:S01]  /*1920*/  UIADD3 UR32, UR8, 0x2800, URZ ;  /* 0x0000280008207890 */ /* 0x000fe2000fffe03f */
[----:B-12---:R-:W-:Y:S01]  /*1930*/  SEL R3, RZ, 0x1, P1 ;  /* 0x00000001ff037807 */ /* 0x006fe20000800000 */
[----:B------:R-:W-:Y:S01]  /*1940*/  UIADD3 UR24, UR8, 0x3800, URZ ;  /* 0x0000380008187890 */ /* 0x000fe2000fffe03f */
[----:B------:R-:W-:Y:S01]  /*1950*/  SEL R5, R5, RZ, P1 ;  /* 0x000000ff05057207 */ /* 0x000fe20000800000 */
[----:B------:R-:W-:Y:S01]  /*1960*/  UIADD3 UR48, UR8, 0x4800, URZ ;  /* 0x0000480008307890 */ /* 0x000fe2000fffe03f */
[----:B------:R-:W-:Y:S01]  /*1970*/  LOP3.LUT R6, R6, R3, RZ, 0x3c, !PT ;  /* 0x0000000306067212 */ /* 0x000fe200078e3cff */
[----:B------:R-:W-:-:S02]  /*1980*/  UIADD3 UR16, UR8, 0x5800, URZ ;  /* 0x0000580008107890 */ /* 0x000fc4000fffe03f */
[----:B------:R-:W-:Y:S01]  /*1990*/  UIADD3 UR8, UR8, 0x6800, URZ ;  /* 0x0000680008087890 */ /* 0x000fe2000fffe03f */
[----:B------:R1:W-:Y:S01]  /*19a0*/  UTMALDG.4D [UR32], [UR4], desc[UR6] ;  /* 0x00000620040075b4 */ /* 0x0003e20008019000 */
        /* <DEDUP_REMOVED lines=21> */
[----:B-1----:R-:W-:Y:S01]  /*1b00*/  NOP ;  /* 0x0000000000007918 */ /* 0x002fe20000000000 */
.L_x_16:
[----:B------:R-:W-:-:S05]  /*1b10*/  IMAD.SHL.U32 R8, R2, 0x2, RZ ;  /* 0x0000000202087824 */ /* 0x000fca00078e00ff */
[----:B------:R-:W-:-:S04]  /*1b20*/  LOP3.LUT R8, R8, 0xfffffffe, RZ, 0x3c, !PT ;  /* 0xfffffffe08087812 */ /* 0x000fc800078e3cff */
[----:B------:R-:W-:-:S07]  /*1b30*/  IADD3 R8, -R8, -0x6, RZ ;  /* 0xfffffffa08087810 */ /* 0x000fce0007ffe1ff */
.L_x_10:
[----:B------:R-:W-:Y:S05]  /*1b40*/  BSYNC B0 ;  /* 0x0000000000007941 */ /* 0x000fea0003800000 */
.L_x_9:
[----:B------:R-:W3:Y:S01]  /*1b50*/  S2R R11, SR_CgaCtaId ;  /* 0x00000000000b7919 */ /* 0x000ee20000008800 */
[----:B------:R-:W-:Y:S02]  /*1b60*/  MOV R2, 0x400 ;  /* 0x0000040000027802 */ /* 0x000fe40000000f00 */
[----:B-12---:R-:W-:Y:S02]  /*1b70*/  MOV R4, RZ ;  /* 0x000000ff00047202 */ /* 0x006fe40000000f00 */
[----:B------:R-:W-:Y:S02]  /*1b80*/  SHF.L.U32 R3, RZ, 0x1f, RZ ;  /* 0x0000001fff037819 */ /* 0x000fe400000006ff */
[----:B---3--:R-:W-:-:S07]  /*1b90*/  LEA R2, R11, R2, 0x18 ;  /* 0x000000020b027211 */ /* 0x008fce00078ec0ff */
.L_x_21:
[----:B-1----:R1:W2:Y:S02]  /*1ba0*/  SYNCS.PHASECHK.TRANS64.TRYWAIT P1, [R2+URZ+0x16840], R3 ;  /* 0x01684003020075a7 */ /* 0x0022a4000802017f */
[----:B--2---:R-:W-:Y:S05]  /*1bb0*/  @!P1 NANOSLEEP.SYNCS 0x989680 ;  /* 0x009896800000995d */ /* 0x004fea0003900000 */
[----:B------:R-:W2:Y:S02]  /*1bc0*/  @!P1 SYNCS.PHASECHK.TRANS64 P1, [R2+URZ+0x16840], R3 ;  /* 0x01684003020095a7 */ /* 0x000ea4000802007f */
[----:B--2---:R-:W-:Y:S05]  /*1bd0*/  @!P1 BRA `(.L_x_21) ;  /* 0xfffffffc00f09947 */ /* 0x004fea000383ffff */
[----:B------:R-:W2:Y:S01]  /*1be0*/  LDC R11, c[0x0][0x28c] ;  /* 0x0000a300ff0b7b82 */ /* 0x000ea20000000800 */
[----:B-1----:R-:W-:Y:S02]  /*1bf0*/  SHF.R.S32.HI R3, RZ, 0x1f, R0 ;  /* 0x0000001fff037819 */ /* 0x002fe40000011400 */
[----:B------:R-:W-:Y:S01]  /*1c00*/  SHF.L.U32 R15, RZ, 0x1f, RZ ;  /* 0x0000001fff0f7819 */ /* 0x000fe200000006ff */
[----:B--2---:R-:W-:Y:S01]  /*1c10*/  VIADD R12, R11, 0x7f ;  /* 0x0000007f0b0c7836 */ /* 0x004fe20000000000 */
[----:B------:R-:W-:-:S04]  /*1c20*/  LEA.HI R11, R3, R0, RZ, 0x5 ;  /* 0x00000000030b7211 */ /* 0x000fc800078f28ff */
[----:B------:R-:W-:Y:S02]  /*1c30*/  SHF.R.S32.HI R13, RZ, 0x1f, R12 ;  /* 0x0000001fff0d7819 */ /* 0x000fe4000001140c */
[----:B------:R-:W-:Y:S02]  /*1c40*/  SHF.R.S32.HI R11, RZ, 0x5, R11 ;  /* 0x00000005ff0b7819 */ /* 0x000fe4000001140b */
[----:B------:R-:W-:Y:S02]  /*1c50*/  LEA.HI R13, R13, R12, RZ, 0x7 ;  /* 0x0000000c0d0d7211 */ /* 0x000fe400078f38ff */
[----:B------:R-:W-:Y:S02]  /*1c60*/  LEA R11, R11, UR43, 0x4 ;  /* 0x0000002b0b0b7c11 */ /* 0x000fe4000f8e20ff */
[----:B------:R-:W-:-:S07]  /*1c70*/  SHF.R.S32.HI R18, RZ, 0x7, R13 ;  /* 0x00000007ff127819 */ /* 0x000fce000001140d */
.L_x_22:
[----:B-1----:R1:W2:Y:S02]  /*1c80*/  SYNCS.PHASECHK.TRANS64.TRYWAIT P1, [R2+URZ+0x16800], R15 ;  /* 0x0168000f020075a7 */ /* 0x0022a4000802017f */
[----:B--2---:R-:W-:Y:S05]  /*1c90*/  @!P1 NANOSLEEP.SYNCS 0x989680 ;  /* 0x009896800000995d */ /* 0x004fea0003900000 */
[----:B------:R-:W2:Y:S02]  /*1ca0*/  @!P1 SYNCS.PHASECHK.TRANS64 P1, [R2+URZ+0x16800], R15 ;  /* 0x0168000f020095a7 */ /* 0x000ea4000802007f */
[----:B--2---:R-:W-:Y:S05]  /*1cb0*/  @!P1 BRA `(.L_x_22) ;  /* 0xfffffffc00f09947 */ /* 0x004fea000383ffff */
[----:B------:R-:W-:Y:S01]  /*1cc0*/  LEA.HI R3, R3, R0, RZ, 0x2 ;  /* 0x0000000003037211 */ /* 0x000fe200078f10ff */
[----:B------:R-:W-:Y:S05]  /*1cd0*/  WARPSYNC.ALL ;  /* 0x0000000000007948 */ /* 0x000fea0003800000 */
[--C-:B------:R-:W-:Y:S02]  /*1ce0*/  SHF.R.S32.HI R14, RZ, 0x2, R3.reuse ;  /* 0x00000002ff0e7819 */ /* 0x100fe40000011403 */
[----:B------:R-:W-:Y:S02]  /*1cf0*/  SHF.R.S32.HI R13, RZ, 0x1f, R3 ;  /* 0x0000001fff0d7819 */ /* 0x000fe40000011403 */
[----:B------:R-:W-:-:S02]  /*1d00*/  LOP3.LUT R3, R3, 0x7ffffffc, RZ, 0xc0, !PT ;  /* 0x7ffffffc03037812 */ /* 0x000fc400078ec0ff */
[----:B------:R-:W-:Y:S02]  /*1d10*/  LEA.HI R13, R13, R14, RZ, 0x3 ;  /* 0x0000000e0d0d7211 */ /* 0x000fe400078f18ff */
[----:B------:R-:W-:Y:S01]  /*1d20*/  VIMNMX R131, R18, R131, PT ;  /* 0x0000008312837248 */ /* 0x000fe20003fe0100 */
[----:B------:R-:W-:Y:S01]  /*1d30*/  IMAD.IADD R12, R0, 0x1, -R3 ;  /* 0x00000001000c7824 */ /* 0x000fe200078e0a03 */
[----:B------:R-:W-:-:S04]  /*1d40*/  LOP3.LUT R3, R13, 0xfffffff8, RZ, 0xc0, !PT ;  /* 0xfffffff80d037812 */ /* 0x000fc800078ec0ff */
[----:B------:R-:W-:Y:S02]  /*1d50*/  SHF.L.U32 R12, R12, 0x1, RZ ;  /* 0x000000010c0c7819 */ /* 0x000fe400000006ff */
[----:B------:R-:W-:Y:S02]  /*1d60*/  IADD3 R3, R11, R14, -R3 ;  /* 0x0000000e0b037210 */ /* 0x000fe40007ffe803 */
[C---:B------:R-:W-:Y:S01]  /*1d70*/  R2UR UR14, R2.reuse ;  /* 0x00000000020e72ca */ /* 0x040fe200000e0000 */
[----:B------:R-:W-:Y:S01]  /*1d80*/  WARPGROUP.ARRIVE ;  /* 0x00000000000079c5 */ /* 0x000fe20000000000 */
[----:B------:R-:W-:Y:S01]  /*1d90*/  R2UR UR4, R2 ;  /* 0x00000000020472ca */ /* 0x000fe200000e0000 */
[----:B------:R-:W-:Y:S01]  /*1da0*/  UMOV UR7, 0xc0000010 ;  /* 0xc000001000077882 */ /* 0x000fe20000000000 */
[----:B------:R-:W-:Y:S01]  /*1db0*/  UMOV UR11, 0xc0000010 ;  /* 0xc0000010000b7882 */ /* 0x000fe20000000000 */
[----:B------:R-:W-:Y:S01]  /*1dc0*/  UMOV UR5, UR7 ;  /* 0x0000000700057c82 */ /* 0x000fe20008000000 */
[----:B------:R-:W-:Y:S01]  /*1dd0*/  IMAD.U32 R21, RZ, RZ, UR7 ;  /* 0x00000007ff157e24 */ /* 0x000fe2000f8e00ff */
[----:B------:R-:W-:Y:S01]  /*1de0*/  UMOV UR57, 0xc0000010 ;  /* 0xc000001000397882 */ /* 0x000fe20000000000 */
[----:B------:R-:W-:Y:S01]  /*1df0*/  UMOV UR59, 0xc0000010 ;  /* 0xc0000010003b7882 */ /* 0x000fe20000000000 */
[----:B------:R-:W-:Y:S01]  /*1e00*/  UMOV UR45, 0xc0000010 ;  /* 0xc0000010002d7882 */ /* 0x000fe20000000000 */
[----:B------:R-:W-:Y:S01]  /*1e10*/  UMOV UR47, 0xc0000010 ;  /* 0xc0000010002f7882 */ /* 0x000fe20000000000 */
[C---:B------:R-:W-:Y:S01]  /*1e20*/  VIADD R14, R12.reuse, 0x8 ;  /* 0x000000080c0e7836 */ /* 0x040fe20000000000 */
[C---:B------:R-:W-:Y:S01]  /*1e30*/  ISETP.GE.AND P1, PT, R3.reuse, R12, PT ;  /* 0x0000000c0300720c */ /* 0x040fe20003f26270 */
[----:B------:R-:W-:Y:S01]  /*1e40*/  UIADD3 UR14, UR14, 0x2800, URZ ;  /* 0x000028000e0e7890 */ /* 0x000fe2000fffe03f */
[C---:B------:R-:W-:Y:S01]  /*1e50*/  IADD3 R22, R12.reuse, 0x9, RZ ;  /* 0x000000090c167810 */ /* 0x040fe20007ffe0ff */
[----:B------:R-:W-:Y:S01]  /*1e60*/  USHF.R.U32.HI UR4, URZ, 0x4, UR4 ;  /* 0x000000043f047899 */ /* 0x000fe20008011604 */
[C---:B------:R-:W-:Y:S01]  /*1e70*/  ISETP.GE.AND P2, PT, R3.reuse, R14, PT ;  /* 0x0000000e0300720c */ /* 0x040fe20003f46270 */
[----:B------:R-:W-:Y:S01]  /*1e80*/  USHF.R.U32.HI UR14, URZ, 0x4, UR14 ;  /* 0x000000043f0e7899 */ /* 0x000fe2000801160e */
[C---:B------:R-:W-:Y:S01]  /*1e90*/  VIADD R14, R12.reuse, 0x11 ;  /* 0x000000110c0e7836 */ /* 0x040fe20000000000 */
[----:B------:R-:W-:Y:S01]  /*1ea0*/  ULOP3.LUT UR4, UR4, 0x3fff, URZ, 0xc0, !UPT ;  /* 0x00003fff04047892 */ /* 0x000fe2000f8ec03f */
[C---:B------:R-:W-:Y:S01]  /*1eb0*/  ISETP.GT.AND P6, PT, R3.reuse, R12, PT ;  /* 0x0000000c0300720c */ /* 0x040fe20003fc4270 */
[----:B------:R-:W-:Y:S01]  /*1ec0*/  ULOP3.LUT UR14, UR14, 0x3fff, URZ, 0xc0, !UPT ;  /* 0x00003fff0e0e7892 */ /* 0x000fe2000f8ec03f */
[C---:B------:R-:W-:Y:S01]  /*1ed0*/  ISETP.GE.AND P3, PT, R3.reuse, R22, PT ;  /* 0x000000160300720c */ /* 0x040fe20003f66270 */
[----:B------:R-:W-:Y:S01]  /*1ee0*/  ULOP3.LUT UR8, UR4, 0x10000, URZ, 0xfc, !UPT ;  /* 0x0001000004087892 */ /* 0x000fe2000f8efc3f */
[C---:B------:R-:W-:Y:S01]  /*1ef0*/  ISETP.GE.AND P5, PT, R3.reuse, R14, PT ;  /* 0x0000000e0300720c */ /* 0x040fe20003fa6270 */
[----:B------:R-:W-:Y:S01]  /*1f00*/  ULOP3.LUT UR15, UR14, 0x10000, URZ, 0xfc, !UPT ;  /* 0x000100000e0f7892 */ /* 0x000fe2000f8efc3f */
[C---:B------:R-:W-:Y:S01]  /*1f10*/  IADD3 R14, R12.reuse, 0x18, RZ ;  /* 0x000000180c0e7810 */ /* 0x040fe20007ffe0ff */
[----:B------:R-:W-:Y:S01]  /*1f20*/  UIADD3 UR56, UR8, 0x100, URZ ;  /* 0x0000010008387890 */ /* 0x000fe2000fffe03f */
[C---:B------:R-:W-:Y:S01]  /*1f30*/  VIADD R22, R12.reuse, 0x20 ;  /* 0x000000200c167836 */ /* 0x040fe20000000000 */
[----:B------:R-:W-:Y:S01]  /*1f40*/  UIADD3 UR58, UR15, 0x200, URZ ;  /* 0x000002000f3a7890 */ /* 0x000fe2000fffe03f */
[----:B------:R-:W-:Y:S01]  /*1f50*/  VIADD R88, R12, 0x10 ;  /* 0x000000100c587836 */ /* 0x000fe20000000000 */
[----:B------:R-:W-:Y:S01]  /*1f60*/  UMOV UR6, UR8 ;  /* 0x0000000800067c82 */ /* 0x000fe20008000000 */
[----:B------:R-:W-:Y:S01]  /*1f70*/  UIADD3 UR44, UR8, 0x180, URZ ;  /* 0x00000180082c7890 */ /* 0x000fe2000fffe03f */
[----:B------:R-:W-:Y:S01]  /*1f80*/  IMAD.U32 R20, RZ, RZ, UR6 ;  /* 0x00000006ff147e24 */ /* 0x000fe2000f8e00ff */
[----:B------:R-:W-:Y:S01]  /*1f90*/  UMOV UR4, UR6 ;  /* 0x0000000600047c82 */ /* 0x000fe20008000000 */
[----:B------:R-:W-:Y:S01]  /*1fa0*/  UMOV UR6, UR15 ;  /* 0x0000000f00067c82 */ /* 0x000fe20008000000 */
[----:B------:R-:W-:Y:S01]  /*1fb0*/  UIADD3 UR46, UR15, 0x300, URZ ;  /* 0x000003000f2e7890 */ /* 0x000fe2000fffe03f */
[----:B------:R-:W-:Y:S01]  /*1fc0*/  HGMMA.64x128x16.F32 R24, gdesc[UR4], RZ, !UPT, gsb0 ;  /* 0x01e00000041879f0 */ /* 0x000fe2000c0008ff */
[----:B------:R-:W-:Y:S01]  /*1fd0*/  UIADD3 UR4, UR8, 0x80, URZ ;  /* 0x0000008008047890 */ /* 0x000fe2000fffe03f */
[C---:B------:R-:W-:Y:S01]  /*1fe0*/  IADD3 R11, R3.reuse, 0x8, RZ ;  /* 0x00000008030b7810 */ /* 0x040fe20007ffe0ff */
[----:B------:R-:W-:Y:S01]  /*1ff0*/  UIADD3 UR6, UR15, 0x100, URZ ;  /* 0x000001000f067890 */ /* 0x000fe2000fffe03f */
[----:B------:R-:W-:Y:S01]  /*2000*/  ISETP.GE.AND P4, PT, R3, R88, PT ;  /* 0x000000580300720c */ /* 0x000fe20003f86270 */
[----:B------:R-:W-:Y:S01]  /*2010*/  UMOV UR5, UR11 ;  /* 0x0000000b00057c82 */ /* 0x000fe20008000000 */
[----:B------:R-:W-:Y:S01]  /*2020*/  UMOV UR7, 0xc0000010 ;  /* 0xc000001000077882 */ /* 0x000fe20000000000 */
[----:B------:R-:W-:Y:S01]  /*2030*/  IMAD.U32 R19, RZ, RZ, UR11 ;  /* 0x0000000bff137e24 */ /* 0x000fe2000f8e00ff */
[----:B------:R-:W-:-:S02]  /*2040*/  UMOV UR10, UR4 ;  /* 0x00000004000a7c82 */ /* 0x000fc40008000000 */
[----:B------:R-:W-:Y:S01]  /*2050*/  UMOV UR4, UR10 ;  /* 0x0000000a00047c82 */ /* 0x000fe20008000000 */
[----:B------:R-:W-:Y:S01]  /*2060*/  MOV R18, UR10 ;  /* 0x0000000a00127c02 */ /* 0x000fe20008000f00 */
[----:B------:R-:W-:Y:S02]  /*2070*/  WARPGROUP.DEPBAR.LE gsb0, 0x0 ;  /* 0x00008000000079c5 */ /* 0x000fe40000010000 */
[----:B------:R-:W-:-:S06]  /*2080*/  WARPGROUP.ARRIVE ;  /* 0x00000000000079c5 */ /* 0x000fcc0000000000 */
[----:B------:R-:W-:Y:S01]  /*2090*/  HGMMA.64x128x16.F32 R24, gdesc[UR4], R24, gsb0 ;  /* 0x01e00000041879f0 */ /* 0x000fe20008000818 */
[----:B------:R-:W-:Y:S02]  /*20a0*/  UIADD3 UR4, UR8, 0x200, URZ ;  /* 0x0000020008047890 */ /* 0x000fe4000fffe03f */
[----:B------:R-:W-:Y:S01]  /*20b0*/  UIADD3 UR6, UR15, 0x400, URZ ;  /* 0x000004000f067890 */ /* 0x000fe2000fffe03f */
[----:B------:R-:W-:Y:S01]  /*20c0*/  UMOV UR5, 0xc0000010 ;  /* 0xc000001000057882 */ /* 0x000fe20000000000 */
[----:B------:R-:W-:Y:S01]  /*20d0*/  UMOV UR7, 0xc0000010 ;  /* 0xc000001000077882 */ /* 0x000fe20000000000 */
[----:B------:R-:W-:Y:S02]  /*20e0*/  WARPGROUP.DEPBAR.LE gsb0, 0x0 ;  /* 0x00008000000079c5 */ /* 0x000fe40000010000 */
[----:B------:R-:W-:-:S06]  /*20f0*/  WARPGROUP.ARRIVE ;  /* 0x00000000000079c5 */ /* 0x000fcc0000000000 */
[----:B------:R-:W-:Y:S03]  /*2100*/  HGMMA.64x128x16.F32 R24, gdesc[UR56], R24, gsb0 ;  /* 0x01e00000381879f0 */ /* 0x000fe60008000818 */
[----:B------:R-:W-:Y:S02]  /*2110*/  WARPGROUP.DEPBAR.LE gsb0, 0x0 ;  /* 0x00008000000079c5 */ /* 0x000fe40000010000 */
[----:B------:R-:W-:-:S07]  /*2120*/  WARPGROUP.ARRIVE ;  /* 0x00000000000079c5 */ /* 0x000fce0000000000 */
[----:B------:R-:W-:Y:S03]  /*2130*/  HGMMA.64x128x16.F32 R24, gdesc[UR44], R24, gsb0 ;  /* 0x01e000002c1879f0 */ /* 0x000fe60008000818 */
[----:B------:R-:W-:Y:S02]  /*2140*/  WARPGROUP.DEPBAR.LE gsb0, 0x0 ;  /* 0x00008000000079c5 */ /* 0x000fe40000010000 */
[----:B------:R-:W-:-:S07]  /*2150*/  WARPGROUP.ARRIVE ;  /* 0x00000000000079c5 */ /* 0x000fce0000000000 */
[----:B------:R-:W-:Y:S01]  /*2160*/  HGMMA.64x128x16.F32 R24, gdesc[UR4], R24, gsb0 ;  /* 0x01e00000041879f0 */ /* 0x000fe20008000818 */
[----:B------:R-:W-:Y:S01]  /*2170*/  ULDC UR6, c[0x0][0x604] ;  /* 0x0001810000067ab9 */ /* 0x000fe20000000800 */
[----:B------:R-:W-:Y:S01]  /*2180*/  ULDC UR7, c[0x0][0x604] ;  /* 0x0001810000077ab9 */ /* 0x000fe20000000800 */
[----:B------:R-:W-:Y:S02]  /*2190*/  WARPGROUP.DEPBAR.LE gsb0, 0x0 ;  /* 0x00008000000079c5 */ /* 0x000fe40000010000 */
[----:B------:R-:W-:Y:S02]  /*21a0*/  FSEL R24, R24, -INF , P1 ;  /* 0xff80000018187808 */ /* 0x000fe40000800000 */
[----:B------:R-:W-:Y:S02]  /*21b0*/  FSEL R30, R30, -INF , P1 ;  /* 0xff8000001e1e7808 */ /* 0x000fe40000800000 */
[----:B------:R-:W-:Y:S01]  /*21c0*/  ISETP.GE.AND P1, PT, R3, R14, PT ;  /* 0x0000000e0300720c */ /* 0x000fe20003f26270 */
[----:B------:R-:W-:Y:S01]  /*21d0*/  VIADD R14, R12, 0x19 ;  /* 0x000000190c0e7836 */ /* 0x000fe20000000000 */
[----:B------:R-:W-:-:S02]  /*21e0*/  FSEL R25, R25, -INF , P6 ;  /* 0xff80000019197808 */ /* 0x000fc40003000000 */
[----:B------:R-:W-:Y:S02]  /*21f0*/  FSEL R31, R31, -INF , P6 ;  /* 0xff8000001f1f7808 */ /* 0x000fe40003000000 */
[C---:B------:R-:W-:Y:S02]  /*2200*/  ISETP.GE.AND P6, PT, R3.reuse, R14, PT ;  /* 0x0000000e0300720c */ /* 0x040fe40003fc6270 */
[----:B------:R-:W-:Y:S02]  /*2210*/  FSEL R28, R28, -INF , P2 ;  /* 0xff8000001c1c7808 */ /* 0x000fe40001000000 */
[----:B------:R-:W-:Y:S02]  /*2220*/  FSEL R34, R34, -INF , P2 ;  /* 0xff80000022227808 */ /* 0x000fe40001000000 */
[----:B------:R-:W-:Y:S01]  /*2230*/  ISETP.GE.AND P2, PT, R3, R22, PT ;  /* 0x000000160300720c */ /* 0x000fe20003f46270 */
[----:B------:R-:W-:Y:S01]  /*2240*/  VIADD R22, R12, 0x28 ;  /* 0x000000280c167836 */ /* 0x000fe20000000000 */
[----:B------:R-:W-:-:S02]  /*2250*/  FSEL R36, R36, -INF , P1 ;  /* 0xff80000024247808 */ /* 0x000fc40000800000 */
[----:B------:R-:W-:Y:S02]  /*2260*/  FSEL R42, R42, -INF , P1 ;  /* 0xff8000002a2a7808 */ /* 0x000fe40000800000 */
[----:B------:R-:W-:Y:S02]  /*2270*/  FSEL R37, R37, -INF , P6 ;  /* 0xff80000025257808 */ /* 0x000fe40003000000 */
[----:B------:R-:W-:Y:S02]  /*2280*/  FSEL R43, R43, -INF , P6 ;  /* 0xff8000002b2b7808 */ /* 0x000fe40003000000 */
[CC--:B------:R-:W-:Y:S02]  /*2290*/  ISETP.GE.AND P1, PT, R11.reuse, R12.reuse, PT ;  /* 0x0000000c0b00720c */ /* 0x0c0fe40003f26270 */
[----:B------:R-:W-:Y:S02]  /*22a0*/  ISETP.GT.AND P6, PT, R11, R12, PT ;  /* 0x0000000c0b00720c */ /* 0x000fe40003fc4270 */
[----:B------:R-:W-:-:S02]  /*22b0*/  FSEL R32, R32, -INF , P4 ;  /* 0xff80000020207808 */ /* 0x000fc40002000000 */
[----:B------:R-:W-:Y:S02]  /*22c0*/  FSEL R38, R38, -INF , P4 ;  /* 0xff80000026267808 */ /* 0x000fe40002000000 */
[----:B------:R-:W-:Y:S02]  /*22d0*/  FSEL R26, R26, -INF , P1 ;  /* 0xff8000001a1a7808 */ /* 0x000fe40000800000 */
[----:B------:R-:W-:Y:S02]  /*22e0*/  FSEL R27, R27, -INF , P6 ;  /* 0xff8000001b1b7808 */ /* 0x000fe40003000000 */
[----:B------:R-:W-:Y:S01]  /*22f0*/  ISETP.GE.AND P4, PT, R3, R22, PT ;  /* 0x000000160300720c */ /* 0x000fe20003f86270 */
[----:B------:R-:W-:Y:S01]  /*2300*/  VIADD R22, R12, 0x31 ;  /* 0x000000310c167836 */ /* 0x000fe20000000000 */
[----:B------:R-:W-:Y:S02]  /*2310*/  FMNMX R13, R26, R27, !PT ;  /* 0x0000001b1a0d7209 */ /* 0x000fe40007800000 */
[----:B------:R-:W-:-:S02]  /*2320*/  IADD3 R14, R12, 0x21, RZ ;  /* 0x000000210c0e7810 */ /* 0x000fc40007ffe0ff */
[----:B------:R-:W-:Y:S02]  /*2330*/  ISETP.GE.AND P1, PT, R3, R22, PT ;  /* 0x000000160300720c */ /* 0x000fe40003f26270 */
[----:B------:R-:W-:Y:S02]  /*2340*/  FMNMX R22, R30, R13, !PT ;  /* 0x0000000d1e167209 */ /* 0x000fe40007800000 */
[----:B------:R-:W-:Y:S02]  /*2350*/  FSEL R29, R29, -INF , P3 ;  /* 0xff8000001d1d7808 */ /* 0x000fe40001800000 */
[----:B------:R-:W-:Y:S02]  /*2360*/  FSEL R35, R35, -INF , P3 ;  /* 0xff80000023237808 */ /* 0x000fe40001800000 */
[----:B------:R-:W-:Y:S01]  /*2370*/  ISETP.GE.AND P3, PT, R3, R14, PT ;  /* 0x0000000e0300720c */ /* 0x000fe20003f66270 */
[----:B------:R-:W-:Y:S01]  /*2380*/  VIADD R14, R12, 0x29 ;  /* 0x000000290c0e7836 */ /* 0x000fe20000000000 */
[----:B------:R-:W-:-:S02]  /*2390*/  FMNMX R13, R31, R22, !PT ;  /* 0x000000161f0d7209 */ /* 0x000fc40007800000 */
[----:B------:R-:W-:Y:S02]  /*23a0*/  FSEL R33, R33, -INF , P5 ;  /* 0xff80000021217808 */ /* 0x000fe40002800000 */
[----:B------:R-:W-:Y:S02]  /*23b0*/  FSEL R39, R39, -INF , P5 ;  /* 0xff80000027277808 */ /* 0x000fe40002800000 */
[----:B------:R-:W-:Y:S02]  /*23c0*/  FMNMX R22, R34, R13, !PT ;  /* 0x0000000d22167209 */ /* 0x000fe40007800000 */
[----:B------:R-:W-:Y:S01]  /*23d0*/  ISETP.GE.AND P5, PT, R3, R14, PT ;  /* 0x0000000e0300720c */ /* 0x000fe20003fa6270 */
[----:B------:R-:W-:Y:S01]  /*23e0*/  VIADD R14, R12, 0x30 ;  /* 0x000000300c0e7836 */ /* 0x000fe20000000000 */
[----:B------:R-:W-:Y:S02]  /*23f0*/  FMNMX R13, R35, R22, !PT ;  /* 0x00000016230d7209 */ /* 0x000fe40007800000 */
[----:B------:R-:W-:-:S02]  /*2400*/  FSEL R40, R40, -INF , P2 ;  /* 0xff80000028287808 */ /* 0x000fc40001000000 */
[C---:B------:R-:W-:Y:S02]  /*2410*/  ISETP.GE.AND P6, PT, R3.reuse, R14, PT ;  /* 0x0000000e0300720c */ /* 0x040fe40003fc6270 */
[----:B------:R-:W-:Y:S02]  /*2420*/  IADD3 R14, R12, 0x38, RZ ;  /* 0x000000380c0e7810 */ /* 0x000fe40007ffe0ff */
[----:B------:R-:W-:Y:S02]  /*2430*/  FMNMX R22, R38, R13, !PT ;  /* 0x0000000d26167209 */ /* 0x000fe40007800000 */
[----:B------:R-:W-:Y:S02]  /*2440*/  FSEL R46, R46, -INF , P2 ;  /* 0xff8000002e2e7808 */ /* 0x000fe40001000000 */
[----:B------:R-:W-:Y:S01]  /*2450*/  ISETP.GE.AND P2, PT, R3, R14, PT ;  /* 0x0000000e0300720c */ /* 0x000fe20003f46270 */
[----:B------:R-:W-:Y:S01]  /*2460*/  VIADD R14, R12, 0x39 ;  /* 0x000000390c0e7836 */ /* 0x000fe20000000000 */
[----:B------:R-:W-:-:S02]  /*2470*/  FMNMX R13, R39, R22, !PT ;  /* 0x00000016270d7209 */ /* 0x000fc40007800000 */
[----:B------:R-:W-:Y:S02]  /*2480*/  FSEL R41, R41, -INF , P3 ;  /* 0xff80000029297808 */ /* 0x000fe40001800000 */
[----:B------:R-:W-:Y:S02]  /*2490*/  FMNMX R22, R42, R13, !PT ;  /* 0x0000000d2a167209 */ /* 0x000fe40007800000 */
[----:B------:R-:W-:Y:S02]  /*24a0*/  FSEL R47, R47, -INF , P3 ;  /* 0xff8000002f2f7808 */ /* 0x000fe40001800000 */
[----:B------:R-:W-:Y:S01]  /*24b0*/  ISETP.GE.AND P3, PT, R3, R14, PT ;  /* 0x0000000e0300720c */ /* 0x000fe20003f66270 */
[----:B------:R-:W-:Y:S01]  /*24c0*/  VIADD R14, R12, 0x40 ;  /* 0x000000400c0e7836 */ /* 0x000fe20000000000 */
[----:B------:R-:W-:Y:S02]  /*24d0*/  FMNMX R13, R43, R22, !PT ;  /* 0x000000162b0d7209 */ /* 0x000fe40007800000 */
[----:B------:R-:W-:-:S02]  /*24e0*/  FSEL R44, R44, -INF , P4 ;  /* 0xff8000002c2c7808 */ /* 0x000fc40002000000 */
[----:B------:R-:W-:Y:S02]  /*24f0*/  FSEL R50, R50, -INF , P4 ;  /* 0xff80000032327808 */ /* 0x000fe40002000000 */
[----:B------:R-:W-:Y:S02]  /*2500*/  ISETP.GE.AND P4, PT, R3, R14, PT ;  /* 0x0000000e0300720c */ /* 0x000fe40003f86270 */
[----:B------:R-:W-:Y:S02]  /*2510*/  FMNMX R22, R46, R13, !PT ;  /* 0x0000000d2e167209 */ /* 0x000fe40007800000 */
[----:B------:R-:W-:Y:S02]  /*2520*/  IADD3 R14, R12, 0x41, RZ ;  /* 0x000000410c0e7810 */ /* 0x000fe40007ffe0ff */
[----:B------:R-:W-:Y:S02]  /*2530*/  FSEL R45, R45, -INF , P5 ;  /* 0xff8000002d2d7808 */ /* 0x000fe40002800000 */
[----:B------:R-:W-:-:S02]  /*2540*/  FSEL R51, R51, -INF , P5 ;  /* 0xff80000033337808 */ /* 0x000fc40002800000 */
[----:B------:R-:W-:Y:S02]  /*2550*/  FMNMX R13, R47, R22, !PT ;  /* 0x000000162f0d7209 */ /* 0x000fe40007800000 */
[C---:B------:R-:W-:Y:S01]  /*2560*/  ISETP.GE.AND P5, PT, R3.reuse, R14, PT ;  /* 0x0000000e0300720c */ /* 0x040fe20003fa6270 */
[----:B------:R-:W-:Y:S01]  /*2570*/  VIADD R14, R12, 0x48 ;  /* 0x000000480c0e7836 */ /* 0x000fe20000000000 */
[----:B------:R-:W-:Y:S02]  /*2580*/  FMNMX R22, R50, R13, !PT ;  /* 0x0000000d32167209 */ /* 0x000fe40007800000 */
[----:B------:R-:W-:Y:S02]  /*2590*/  FSEL R48, R48, -INF , P6 ;  /* 0xff80000030307808 */ /* 0x000fe40003000000 */
[----:B------:R-:W-:Y:S02]  /*25a0*/  FSEL R54, R54, -INF , P6 ;  /* 0xff80000036367808 */ /* 0x000fe40003000000 */
[----:B------:R-:W-:Y:S01]  /*25b0*/  ISETP.GE.AND P6, PT, R3, R14, PT ;  /* 0x0000000e0300720c */ /* 0x000fe20003fc6270 */
[----:B------:R-:W-:Y:S01]  /*25c0*/  VIADD R14, R12, 0x49 ;  /* 0x000000490c0e7836 */ /* 0x000fe20000000000 */
[----:B-1----:R-:W-:-:S02]  /*25d0*/  FMNMX R15, R51, R22, !PT ;  /* 0x00000016330f7209 */ /* 0x002fc40007800000 */
[----:B------:R-:W-:Y:S02]  /*25e0*/  FMNMX R13, R24, R25, !PT ;  /* 0x00000019180d7209 */ /* 0x000fe40007800000 */
[----:B------:R-:W-:Y:S02]  /*25f0*/  FSEL R49, R49, -INF , P1 ;  /* 0xff80000031317808 */ /* 0x000fe40000800000 */
[----:B------:R-:W-:Y:S02]  /*2600*/  FSEL R55, R55, -INF , P1 ;  /* 0xff80000037377808 */ /* 0x000fe40000800000 */
[----:B------:R-:W-:Y:S02]  /*2610*/  FMNMX R88, R54, R15, !PT ;  /* 0x0000000f36587209 */ /* 0x000fe40007800000 */
[----:B------:R-:W-:Y:S02]  /*2620*/  ISETP.GE.AND P1, PT, R3, R14, PT ;  /* 0x0000000e0300720c */ /* 0x000fe40003f26270 */
[----:B------:R-:W-:-:S02]  /*2630*/  IADD3 R14, R12, 0x50, RZ ;  /* 0x000000500c0e7810 */ /* 0x000fc40007ffe0ff */
[----:B------:R-:W-:Y:S02]  /*2640*/  FMNMX R22, R28, R13, !PT ;  /* 0x0000000d1c167209 */ /* 0x000fe40007800000 */
[----:B------:R-:W-:Y:S02]  /*2650*/  FSEL R58, R58, -INF , P2 ;  /* 0xff8000003a3a7808 */ /* 0x000fe40001000000 */
[----:B------:R-:W-:Y:S02]  /*2660*/  FMNMX R15, R55, R88, !PT ;  /* 0x00000058370f7209 */ /* 0x000fe40007800000 */
[----:B------:R-:W-:Y:S02]  /*2670*/  FSEL R52, R52, -INF , P2 ;  /* 0xff80000034347808 */ /* 0x000fe40001000000 */
[----:B------:R-:W-:Y:S01]  /*2680*/  ISETP.GE.AND P2, PT, R3, R14, PT ;  /* 0x0000000e0300720c */ /* 0x000fe20003f46270 */
[----:B------:R-:W-:Y:S01]  /*2690*/  VIADD R14, R12, 0x51 ;  /* 0x000000510c0e7836 */ /* 0x000fe20000000000 */
[----:B------:R-:W-:-:S02]  /*26a0*/  FMNMX R13, R29, R22, !PT ;  /* 0x000000161d0d7209 */ /* 0x000fc40007800000 */
[----:B------:R-:W-:Y:S02]  /*26b0*/  FSEL R59, R59, -INF , P3 ;  /* 0xff8000003b3b7808 */ /* 0x000fe40001800000 */
[----:B------:R-:W-:Y:S02]  /*26c0*/  FMNMX R88, R58, R15, !PT ;  /* 0x0000000f3a587209 */ /* 0x000fe40007800000 */
[----:B------:R-:W-:Y:S02]  /*26d0*/  FMNMX R22, R32, R13, !PT ;  /* 0x0000000d20167209 */ /* 0x000fe40007800000 */
[----:B------:R-:W-:Y:S02]  /*26e0*/  FSEL R53, R53, -INF , P3 ;  /* 0xff80000035357808 */ /* 0x000fe40001800000 */
[----:B------:R-:W-:Y:S01]  /*26f0*/  ISETP.GE.AND P3, PT, R3, R14, PT ;  /* 0x0000000e0300720c */ /* 0x000fe20003f66270 */
[----:B------:R-:W-:Y:S01]  /*2700*/  VIADD R14, R12, 0x58 ;  /* 0x000000580c0e7836 */ /* 0x000fe20000000000 */
[----:B------:R-:W-:-:S02]  /*2710*/  FSEL R62, R62, -INF , P4 ;  /* 0xff8000003e3e7808 */ /* 0x000fc40002000000 */
[----:B------:R-:W-:Y:S02]  /*2720*/  FMNMX R15, R59, R88, !PT ;  /* 0x000000583b0f7209 */ /* 0x000fe40007800000 */
[----:B------:R-:W-:Y:S02]  /*2730*/  FMNMX R13, R33, R22, !PT ;  /* 0x00000016210d7209 */ /* 0x000fe40007800000 */
[----:B------:R-:W-:Y:S02]  /*2740*/  FSEL R63, R63, -INF , P5 ;  /* 0xff8000003f3f7808 */ /* 0x000fe40002800000 */
[----:B------:R-:W-:Y:S02]  /*2750*/  FMNMX R88, R62, R15, !PT ;  /* 0x0000000f3e587209 */ /* 0x000fe40007800000 */
[----:B------:R-:W-:Y:S02]  /*2760*/  FSEL R56, R56, -INF , P4 ;  /* 0xff80000038387808 */ /* 0x000fe40002000000 */
[----:B------:R-:W-:-:S02]  /*2770*/  ISETP.GE.AND P4, PT, R3, R14, PT ;  /* 0x0000000e0300720c */ /* 0x000fc40003f86270 */
[----:B------:R-:W-:Y:S02]  /*2780*/  FMNMX R22, R36, R13, !PT ;  /* 0x0000000d24167209 */ /* 0x000fe40007800000 */
[----:B------:R-:W-:Y:S02]  /*2790*/  IADD3 R14, R12, 0x59, RZ ;  /* 0x000000590c0e7810 */ /* 0x000fe40007ffe0ff */
[----:B------:R-:W-:Y:S02]  /*27a0*/  FSEL R66, R66, -INF , P6 ;  /* 0xff80000042427808 */ /* 0x000fe40003000000 */
[----:B------:R-:W-:Y:S02]  /*27b0*/  FMNMX R15, R63, R88, !PT ;  /* 0x000000583f0f7209 */ /* 0x000fe40007800000 */
[----:B------:R-:W-:Y:S02]  /*27c0*/  FSEL R57, R57, -INF , P5 ;  /* 0xff80000039397808 */ /* 0x000fe40002800000 */
[----:B------:R-:W-:-:S02]  /*27d0*/  FMNMX R13, R37, R22, !PT ;  /* 0x00000016250d7209 */ /* 0x000fc40007800000 */
[----:B------:R-:W-:Y:S01]  /*27e0*/  ISETP.GE.AND P5, PT, R3, R14, PT ;  /* 0x0000000e0300720c */ /* 0x000fe20003fa6270 */
[----:B------:R-:W-:Y:S01]  /*27f0*/  VIADD R14, R12, 0x60 ;  /* 0x000000600c0e7836 */ /* 0x000fe20000000000 */
[----:B------:R-:W-:Y:S02]  /*2800*/  FSEL R67, R67, -INF , P1 ;  /* 0xff80000043437808 */ /* 0x000fe40000800000 */
[----:B------:R-:W-:Y:S02]  /*2810*/  FMNMX R88, R66, R15, !PT ;  /* 0x0000000f42587209 */ /* 0x000fe40007800000 */
[----:B------:R-:W-:Y:S02]  /*2820*/  FMNMX R22, R40, R13, !PT ;  /* 0x0000000d28167209 */ /* 0x000fe40007800000 */
[----:B------:R-:W-:Y:S02]  /*2830*/  FSEL R60, R60, -INF , P6 ;  /* 0xff8000003c3c7808 */ /* 0x000fe40003000000 */
[----:B------:R-:W-:-:S02]  /*2840*/  FSEL R70, R70, -INF , P2 ;  /* 0xff80000046467808 */ /* 0x000fc40001000000 */
[----:B------:R-:W-:Y:S02]  /*2850*/  FMNMX R15, R67, R88, !PT ;  /* 0x00000058430f7209 */ /* 0x000fe40007800000 */
[----:B------:R-:W-:Y:S01]  /*2860*/  ISETP.GE.AND P6, PT, R3, R14, PT ;  /* 0x0000000e0300720c */ /* 0x000fe20003fc6270 */
[----:B------:R-:W-:Y:S01]  /*2870*/  VIADD R14, R12, 0x61 ;  /* 0x000000610c0e7836 */ /* 0x000fe20000000000 */
[----:B------:R-:W-:Y:S02]  /*2880*/  FMNMX R13, R41, R22, !PT ;  /* 0x00000016290d7209 */ /* 0x000fe40007800000 */
[----:B------:R-:W-:Y:S02]  /*2890*/  FSEL R71, R71, -INF , P3 ;  /* 0xff80000047477808 */ /* 0x000fe40001800000 */
[----:B------:R-:W-:Y:S02]  /*28a0*/  FMNMX R88, R70, R15, !PT ;  /* 0x0000000f46587209 */ /* 0x000fe40007800000 */
[----:B------:R-:W-:-:S02]  /*28b0*/  FSEL R61, R61, -INF , P1 ;  /* 0xff8000003d3d7808 */ /* 0x000fc40000800000 */
[----:B------:R-:W-:Y:S02]  /*28c0*/  FMNMX R22, R44, R13, !PT ;  /* 0x0000000d2c167209 */ /* 0x000fe40007800000 */
[----:B------:R-:W-:Y:S02]  /*28d0*/  ISETP.GE.AND P1, PT, R3, R14, PT ;  /* 0x0000000e0300720c */ /* 0x000fe40003f26270 */
[----:B------:R-:W-:Y:S02]  /*28e0*/  IADD3 R14, R12, 0x68, RZ ;  /* 0x000000680c0e7810 */ /* 0x000fe40007ffe0ff */
[----:B------:R-:W-:Y:S02]  /*28f0*/  FSEL R74, R74, -INF , P4 ;  /* 0xff8000004a4a7808 */ /* 0x000fe40002000000 */
[----:B------:R-:W-:Y:S02]  /*2900*/  FMNMX R15, R71, R88, !PT ;  /* 0x00000058470f7209 */ /* 0x000fe40007800000 */
[----:B------:R-:W-:-:S02]  /*2910*/  FMNMX R13, R45, R22, !PT ;  /* 0x000000162d0d7209 */ /* 0x000fc40007800000 */
[----:B------:R-:W-:Y:S02]  /*2920*/  FSEL R64, R64, -INF , P2 ;  /* 0xff80000040407808 */ /* 0x000fe40001000000 */
[----:B------:R-:W-:Y:S01]  /*2930*/  ISETP.GE.AND P2, PT, R3, R14, PT ;  /* 0x0000000e0300720c */ /* 0x000fe20003f46270 */
[----:B------:R-:W-:Y:S01]  /*2940*/  VIADD R14, R12, 0x69 ;  /* 0x000000690c0e7836 */ /* 0x000fe20000000000 */
[----:B------:R-:W-:Y:S02]  /*2950*/  FSEL R75, R75, -INF , P5 ;  /* 0xff8000004b4b7808 */ /* 0x000fe40002800000 */
[----:B------:R-:W-:Y:S02]  /*2960*/  FMNMX R88, R74, R15, !PT ;  /* 0x0000000f4a587209 */ /* 0x000fe40007800000 */
[----:B------:R-:W-:Y:S02]  /*2970*/  FMNMX R22, R48, R13, !PT ;  /* 0x0000000d30167209 */ /* 0x000fe40007800000 */
[----:B------:R-:W-:-:S02]  /*2980*/  FSEL R78, R78, -INF , P6 ;  /* 0xff8000004e4e7808 */ /* 0x000fc40003000000 */
[----:B------:R-:W-:Y:S02]  /*2990*/  FMNMX R15, R75, R88, !PT ;  /* 0x000000584b0f7209 */ /* 0x000fe40007800000 */
[----:B------:R-:W-:Y:S02]  /*29a0*/  FSEL R65, R65, -INF , P3 ;  /* 0xff80000041417808 */ /* 0x000fe40001800000 */
[----:B------:R-:W-:Y:S01]  /*29b0*/  ISETP.GE.AND P3, PT, R3, R14, PT ;  /* 0x0000000e0300720c */ /* 0x000fe20003f66270 */
[----:B------:R-:W-:Y:S01]  /*29c0*/  VIADD R14, R12, 0x70 ;  /* 0x000000700c0e7836 */ /* 0x000fe20000000000 */
[----:B------:R-:W-:Y:S02]  /*29d0*/  FMNMX R13, R49, R22, !PT ;  /* 0x00000016310d7209 */ /* 0x000fe40007800000 */
[----:B------:R-:W-:Y:S02]  /*29e0*/  FSEL R79, R79, -INF , P1 ;  /* 0xff8000004f4f7808 */ /* 0x000fe40000800000 */
[----:B------:R-:W-:-:S02]  /*29f0*/  FMNMX R88, R78, R15, !PT ;  /* 0x0000000f4e587209 */ /* 0x000fc40007800000 */
[----:B------:R-:W-:Y:S02]  /*2a00*/  FMNMX R22, R52, R13, !PT ;  /* 0x0000000d34167209 */ /* 0x000fe40007800000 */
[----:B------:R-:W-:Y:S02]  /*2a10*/  FSEL R68, R68, -INF , P4 ;  /* 0xff80000044447808 */ /* 0x000fe40002000000 */
[----:B------:R-:W-:Y:S02]  /*2a20*/  ISETP.GE.AND P4, PT, R3, R14, PT ;  /* 0x0000000e0300720c */ /* 0x000fe40003f86270 */
[----:B------:R-:W-:Y:S02]  /*2a30*/  FSEL R82, R82, -INF , P2 ;  /* 0xff80000052527808 */ /* 0x000fe40001000000 */
[----:B------:R-:W-:Y:S02]  /*2a40*/  FMNMX R15, R79, R88, !PT ;  /* 0x000000584f0f7209 */ /* 0x000fe40007800000 */
[----:B------:R-:W-:-:S02]  /*2a50*/  IADD3 R14, R12, 0x71, RZ ;  /* 0x000000710c0e7810 */ /* 0x000fc40007ffe0ff */
[----:B------:R-:W-:Y:S02]  /*2a60*/  FMNMX R13, R53, R22, !PT ;  /* 0x00000016350d7209 */ /* 0x000fe40007800000 */
[----:B------:R-:W-:Y:S02]  /*2a70*/  FSEL R69, R69, -INF , P5 ;  /* 0xff80000045457808 */ /* 0x000fe40002800000 */
[----:B------:R-:W-:Y:S02]  /*2a80*/  FSEL R83, R83, -INF , P3 ;  /* 0xff80000053537808 */ /* 0x000fe40001800000 */
[----:B------:R-:W-:Y:S02]  /*2a90*/  FMNMX R22, R82, R15, !PT ;  /* 0x0000000f52167209 */ /* 0x000fe40007800000 */
[----:B------:R-:W-:Y:S02]  /*2aa0*/  ISETP.GE.AND P5, PT, R3, R14, PT ;  /* 0x0000000e0300720c */ /* 0x000fe40003fa6270 */
[----:B------:R-:W-:-:S02]  /*2ab0*/  FMNMX R14, R56, R13, !PT ;  /* 0x0000000d380e7209 */ /* 0x000fc40007800000 */
[----:B------:R-:W-:Y:S02]  /*2ac0*/  FSEL R86, R86, -INF , P4 ;  /* 0xff80000056567808 */ /* 0x000fe40002000000 */
[----:B------:R-:W-:Y:S02]  /*2ad0*/  FMNMX R15, R83, R22, !PT ;  /* 0x00000016530f7209 */ /* 0x000fe40007800000 */
[----:B------:R-:W-:Y:S02]  /*2ae0*/  FMNMX R13, R57, R14, !PT ;  /* 0x0000000e390d7209 */ /* 0x000fe40007800000 */
[----:B------:R-:W-:Y:S02]  /*2af0*/  FSEL R87, R87, -INF , P5 ;  /* 0xff80000057577808 */ /* 0x000fe40002800000 */
[----:B------:R-:W-:Y:S02]  /*2b00*/  FMNMX R22, R86, R15, !PT ;  /* 0x0000000f56167209 */ /* 0x000fe40007800000 */
[----:B------:R-:W-:-:S02]  /*2b10*/  FMNMX R14, R60, R13, !PT ;  /* 0x0000000d3c0e7209 */ /* 0x000fc40007800000 */
[----:B------:R-:W-:Y:S02]  /*2b20*/  FMNMX R22, R87, R22, !PT ;  /* 0x0000001657167209 */ /* 0x000fe40007800000 */
[----:B------:R-:W-:Y:S02]  /*2b30*/  FMNMX R13, R61, R14, !PT ;  /* 0x0000000e3d0d7209 */ /* 0x000fe40007800000 */
[----:B------:R-:W-:Y:S01]  /*2b40*/  FSEL R72, R72, -INF , P6 ;  /* 0xff80000048487808 */ /* 0x000fe20003000000 */
[----:B------:R-:W1:Y:S01]  /*2b50*/  SHFL.BFLY PT, R15, R22, 0x1, 0x1f ;  /* 0x0c201f00160f7f89 */ /* 0x000e6200000e0000 */
[----:B------:R-:W-:Y:S02]  /*2b60*/  FMNMX R14, R64, R13, !PT ;  /* 0x0000000d400e7209 */ /* 0x000fe40007800000 */
[----:B------:R-:W-:Y:S02]  /*2b70*/  FSEL R73, R73, -INF , P1 ;  /* 0xff80000049497808 */ /* 0x000fe40000800000 */
[----:B------:R-:W-:-:S02]  /*2b80*/  FMNMX R13, R65, R14, !PT ;  /* 0x0000000e410d7209 */ /* 0x000fc40007800000 */
[----:B------:R-:W-:Y:S02]  /*2b90*/  FSEL R76, R76, -INF , P2 ;  /* 0xff8000004c4c7808 */ /* 0x000fe40001000000 */
[----:B------:R-:W-:Y:S02]  /*2ba0*/  FMNMX R14, R68, R13, !PT ;  /* 0x0000000d440e7209 */ /* 0x000fe40007800000 */
[----:B------:R-:W-:Y:S02]  /*2bb0*/  FSEL R77, R77, -INF , P3 ;  /* 0xff8000004d4d7808 */ /* 0x000fe40001800000 */
[----:B------:R-:W-:Y:S02]  /*2bc0*/  FMNMX R13, R69, R14, !PT ;  /* 0x0000000e450d7209 */ /* 0x000fe40007800000 */
[----:B------:R-:W-:Y:S02]  /*2bd0*/  FSEL R80, R80, -INF , P4 ;  /* 0xff80000050507808 */ /* 0x000fe40002000000 */
[----:B------:R-:W-:-:S02]  /*2be0*/  FMNMX R14, R72, R13, !PT ;  /* 0x0000000d480e7209 */ /* 0x000fc40007800000 */
[----:B------:R-:W-:Y:S02]  /*2bf0*/  FSEL R81, R81, -INF , P5 ;  /* 0xff80000051517808 */ /* 0x000fe40002800000 */
[----:B------:R-:W-:Y:S01]  /*2c00*/  FMNMX R13, R73, R14, !PT ;  /* 0x0000000e490d7209 */ /* 0x000fe20007800000 */
[----:B------:R-:W-:Y:S01]  /*2c10*/  VIADD R14, R12, 0x78 ;  /* 0x000000780c0e7836 */ /* 0x000fe20000000000 */
[----:B-1----:R-:W-:Y:S02]  /*2c20*/  FMNMX R15, R22, R15, !PT ;  /* 0x0000000f160f7209 */ /* 0x002fe40007800000 */
[----:B------:R-:W-:Y:S02]  /*2c30*/  FMNMX R22, R76, R13, !PT ;  /* 0x0000000d4c167209 */ /* 0x000fe40007800000 */
[----:B------:R-:W-:Y:S01]  /*2c40*/  ISETP.GE.AND P1, PT, R3, R14, PT ;  /* 0x0000000e0300720c */ /* 0x000fe20003f26270 */
[----:B------:R-:W-:Y:S01]  /*2c50*/  VIADD R14, R12, 0x79 ;  /* 0x000000790c0e7836 */ /* 0x000fe20000000000 */
[----:B------:R-:W-:Y:S01]  /*2c60*/  FMNMX R13, R77, R22, !PT ;  /* 0x000000164d0d7209 */ /* 0x000fe20007800000 */
[----:B------:R-:W1:Y:S01]  /*2c70*/  SHFL.BFLY PT, R88, R15, 0x2, 0x1f ;  /* 0x0c401f000f587f89 */ /* 0x000e6200000e0000 */
[----:B------:R-:W-:-:S02]  /*2c80*/  FSEL R84, R84, -INF , P1 ;  /* 0xff80000054547808 */ /* 0x000fc40000800000 */
[----:B------:R-:W-:Y:S02]  /*2c90*/  FMNMX R22, R80, R13, !PT ;  /* 0x0000000d50167209 */ /* 0x000fe40007800000 */
[----:B------:R-:W-:Y:S02]  /*2ca0*/  ISETP.GE.AND P2, PT, R3, R14, PT ;  /* 0x0000000e0300720c */ /* 0x000fe40003f46270 */
[----:B------:R-:W-:Y:S02]  /*2cb0*/  FMNMX R13, R81, R22, !PT ;  /* 0x00000016510d7209 */ /* 0x000fe40007800000 */
[----:B------:R-:W-:Y:S02]  /*2cc0*/  FSEL R85, R85, -INF , P2 ;  /* 0xff80000055557808 */ /* 0x000fe40001000000 */
[----:B------:R-:W-:-:S04]  /*2cd0*/  FMNMX R14, R84, R13, !PT ;  /* 0x0000000d540e7209 */ /* 0x000fc80007800000 */
[----:B------:R-:W-:-:S05]  /*2ce0*/  FMNMX R14, R85, R14, !PT ;  /* 0x0000000e550e7209 */ /* 0x000fca0007800000 */
[----:B------:R-:W2:Y:S01]  /*2cf0*/  SHFL.BFLY PT, R13, R14, 0x1, 0x1f ;  /* 0x0c201f000e0d7f89 */ /* 0x000ea200000e0000 */
[----:B-1----:R-:W-:-:S04]  /*2d00*/  FMNMX R23, R15, R88, !PT ;  /* 0x000000580f177209 */ /* 0x002fc80007800000 */
[----:B------:R-:W-:-:S04]  /*2d10*/  FSETP.NEU.AND P1, PT, R23, -INF , PT ;  /* 0xff8000001700780b */ /* 0x000fc80003f2d000 */
[----:B------:R-:W-:-:S05]  /*2d20*/  FSEL R15, R23, RZ, P1 ;  /* 0x000000ff170f7208 */ /* 0x000fca0000800000 */
[----:B------:R-:W-:Y:S01]  /*2d30*/  FMUL R88, R15, UR6 ;  /* 0x000000060f587c20 */ /* 0x000fe20008400000 */
[----:B------:R-:W-:-:S03]  /*2d40*/  ULDC UR6, c[0x0][0x604] ;  /* 0x0001810000067ab9 */ /* 0x000fc60000000800 */
[--C-:B------:R-:W-:Y:S01]  /*2d50*/  FFMA R26, R26, UR6, -R88.reuse ;  /* 0x000000061a1a7c23 */ /* 0x100fe20008000858 */
[----:B------:R-:W-:Y:S01]  /*2d60*/  ULDC UR6, c[0x0][0x604] ;  /* 0x0001810000067ab9 */ /* 0x000fe20000000800 */
[----:B--2---:R-:W-:Y:S01]  /*2d70*/  FMNMX R13, R14, R13, !PT ;  /* 0x0000000d0e0d7209 */ /* 0x004fe20007800000 */
[--C-:B------:R-:W-:Y:S01]  /*2d80*/  FFMA R15, R27, UR6, -R88.reuse ;  /* 0x000000061b0f7c23 */ /* 0x100fe20008000858 */
[----:B------:R-:W-:Y:S01]  /*2d90*/  ULDC UR6, c[0x0][0x604] ;  /* 0x0001810000067ab9 */ /* 0x000fe20000000800 */
[----:B------:R-:W-:Y:S01]  /*2da0*/  FSETP.GEU.AND P1, PT, R26, -126, PT ;  /* 0xc2fc00001a00780b */ /* 0x000fe20003f2e000 */
[--C-:B------:R-:W-:Y:S01]  /*2db0*/  FFMA R17, R30, UR6, -R88.reuse ;  /* 0x000000061e117c23 */ /* 0x100fe20008000858 */
[----:B------:R-:W1:Y:S01]  /*2dc0*/  SHFL.BFLY PT, R22, R13, 0x2, 0x1f ;  /* 0x0c401f000d167f89 */ /* 0x000e6200000e0000 */
[----:B------:R-:W-:Y:S01]  /*2dd0*/  ULDC UR6, c[0x0][0x604] ;  /* 0x0001810000067ab9 */ /* 0x000fe20000000800 */
[----:B------:R-:W-:Y:S01]  /*2de0*/  FSETP.GEU.AND P4, PT, R15, -126, PT ;  /* 0xc2fc00000f00780b */ /* 0x000fe20003f8e000 */
[--C-:B------:R-:W-:Y:S01]  /*2df0*/  FFMA R31, R31, UR6, -R88.reuse ;  /* 0x000000061f1f7c23 */ /* 0x100fe20008000858 */
        /* <DEDUP_REMOVED lines=8> */
[----:B------:R-:W-:Y:S01]  /*2e80*/  @!P1 FMUL R26, R26, 0.5 ;  /* 0x3f0000001a1a9820 */ /* 0x000fe20000400000 */
[--C-:B------:R-:W-:Y:S01]  /*2e90*/  FFMA R38, R38, UR6, -R88.reuse ;  /* 0x0000000626267c23 */ /* 0x100fe20008000858 */
[----:B------:R-:W-:Y:S01]  /*2ea0*/  ULDC UR6, c[0x0][0x604] ;  /* 0x0001810000067ab9 */ /* 0x000fe20000000800 */
[----:B------:R-:W-:Y:S01]  /*2eb0*/  @!P4 FMUL R15, R15, 0.5 ;  /* 0x3f0000000f0fc820 */ /* 0x000fe20000400000 */
[----:B------:R-:W2:Y:S01]  /*2ec0*/  MUFU.EX2 R14, R26 ;  /* 0x0000001a000e7308 */ /* 0x000ea20000000800 */
[----:B------:R-:W-:Y:S01]  /*2ed0*/  FFMA R34, R39, UR6, -R88 ;  /* 0x0000000627227c23 */ /* 0x000fe20008000858 */
[----:B------:R-:W-:Y:S01]  /*2ee0*/  @!P3 FMUL R17, R17, 0.5 ;  /* 0x3f0000001111b820 */ /* 0x000fe20000400000 */
[----:B------:R-:W-:-:S02]  /*2ef0*/  ULDC UR6, c[0x0][0x604] ;  /* 0x0001810000067ab9 */ /* 0x000fc40000000800 */
[----:B------:R-:W-:Y:S01]  /*2f00*/  @!P2 FMUL R31, R31, 0.5 ;  /* 0x3f0000001f1fa820 */ /* 0x000fe20000400000 */
[--C-:B------:R-:W-:Y:S01]  /*2f10*/  FFMA R35, R42, UR6, -R88.reuse ;  /* 0x000000062a237c23 */ /* 0x100fe20008000858 */
[----:B------:R-:W-:Y:S01]  /*2f20*/  ULDC UR6, c[0x0][0x604] ;  /* 0x0001810000067ab9 */ /* 0x000fe20000000800 */
[----:B-1----:R-:W-:Y:S01]  /*2f30*/  FMNMX R22, R13, R22, !PT ;  /* 0x000000160d167209 */ /* 0x002fe20007800000 */
[----:B------:R-:W1:Y:S01]  /*2f40*/  MUFU.EX2 R15, R15 ;  /* 0x0000000f000f7308 */ /* 0x000e620000000800 */
[----:B------:R-:W-:Y:S01]  /*2f50*/  @!P6 FMUL R27, R27, 0.5 ;  /* 0x3f0000001b1be820 */ /* 0x000fe20000400000 */
[--C-:B------:R-:W-:Y:S01]  /*2f60*/  FFMA R43, R43, UR6, -R88.reuse ;  /* 0x000000062b2b7c23 */ /* 0x100fe20008000858 */
[----:B------:R-:W-:Y:S01]  /*2f70*/  FSETP.NEU.AND P5, PT, R22, -INF , PT ;  /* 0xff8000001600780b */ /* 0x000fe20003fad000 */
[----:B------:R-:W-:Y:S02]  /*2f80*/  ULDC UR6, c[0x0][0x604] ;  /* 0x0001810000067ab9 */ /* 0x000fe40000000800 */
[--C-:B------:R-:W-:Y:S01]  /*2f90*/  FFMA R46, R46, UR6, -R88.reuse ;  /* 0x000000062e2e7c23 */ /* 0x100fe20008000858 */
[----:B------:R-:W-:Y:S01]  /*2fa0*/  FSEL R13, R22, RZ, P5 ;  /* 0x000000ff160d7208 */ /* 0x000fe20002800000 */
[----:B------:R-:W3:Y:S01]  /*2fb0*/  MUFU.EX2 R17, R17 ;  /* 0x0000001100117308 */ /* 0x000ee20000000800 */
[----:B------:R-:W-:Y:S01]  /*2fc0*/  FSETP.GEU.AND P5, PT, R30, -126, PT ;  /* 0xc2fc00001e00780b */ /* 0x000fe20003fae000 */
[----:B------:R-:W-:Y:S01]  /*2fd0*/  ULDC UR6, c[0x0][0x604] ;  /* 0x0001810000067ab9 */ /* 0x000fe20000000800 */
[----:B--2---:R-:W-:Y:S01]  /*2fe0*/  @!P1 FMUL R14, R14, R14 ;  /* 0x0000000e0e0e9220 */ /* 0x004fe20000400000 */
[----:B------:R-:W-:Y:S01]  /*2ff0*/  FFMA R42, R47, UR6, -R88 ;  /* 0x000000062f2a7c23 */ /* 0x000fe20008000858 */
[----:B------:R-:W-:Y:S01]  /*3000*/  FSETP.GEU.AND P1, PT, R38, -126, PT ;  /* 0xc2fc00002600780b */ /* 0x000fe20003f2e000 */
[----:B------:R-:W-:-:S02]  /*3010*/  ULDC UR6, c[0x0][0x604] ;  /* 0x0001810000067ab9 */ /* 0x000fc40000000800 */
[----:B------:R-:W2:Y:S01]  /*3020*/  MUFU.EX2 R26, R31 ;  /* 0x0000001f001a7308 */ /* 0x000ea20000000800 */
[----:B-1----:R-:W-:Y:S01]  /*3030*/  @!P4 FMUL R15, R15, R15 ;  /* 0x0000000f0f0fc220 */ /* 0x002fe20000400000 */
[----:B------:R-:W-:Y:S01]  /*3040*/  FSETP.GEU.AND P4, PT, R34, -126, PT ;  /* 0xc2fc00002200780b */ /* 0x000fe20003f8e000 */
[--C-:B------:R-:W-:Y:S01]  /*3050*/  FFMA R39, R50, UR6, -R88.reuse ;  /* 0x0000000632277c23 */ /* 0x100fe20008000858 */
[----:B------:R-:W-:Y:S02]  /*3060*/  ULDC UR6, c[0x0][0x604] ;  /* 0x0001810000067ab9 */ /* 0x000fe40000000800 */
[----:B------:R-:W-:Y:S01]  /*3070*/  @!P5 FMUL R30, R30, 0.5 ;  /* 0x3f0000001e1ed820 */ /* 0x000fe20000400000 */
[----:B------:R-:W-:Y:S01]  /*3080*/  FFMA R51, R51, UR6, -R88 ;  /* 0x0000000633337c23 */ /* 0x000fe20008000858 */
[----:B------:R-:W1:Y:S01]  /*3090*/  MUFU.EX2 R27, R27 ;  /* 0x0000001b001b7308 */ /* 0x000e620000000800 */
[----:B---3--:R-:W-:Y:S01]  /*30a0*/  @!P3 FMUL R17, R17, R17 ;  /* 0x000000111111b220 */ /* 0x008fe20000400000 */
[----:B------:R-:W-:Y:S01]  /*30b0*/  FSETP.GEU.AND P3, PT, R35, -126, PT ;  /* 0xc2fc00002300780b */ /* 0x000fe20003f6e000 */
[----:B------:R-:W-:Y:S01]  /*30c0*/  @!P1 FMUL R38, R38, 0.5 ;  /* 0x3f00000026269820 */ /* 0x000fe20000400000 */
[----:B------:R-:W-:-:S03]  /*30d0*/  ULDC UR6, c[0x0][0x604] ;  /* 0x0001810000067ab9 */ /* 0x000fc60000000800 */
[----:B------:R-:W-:Y:S01]  /*30e0*/  @!P4 FMUL R34, R34, 0.5 ;  /* 0x3f0000002222c820 */ /* 0x000fe20000400000 */
[----:B------:R-:W3:Y:S01]  /*30f0*/  MUFU.EX2 R30, R30 ;  /* 0x0000001e001e7308 */ /* 0x000ee20000000800 */
[----:B--2---:R-:W-:Y:S01]  /*3100*/  @!P2 FMUL R26, R26, R26 ;  /* 0x0000001a1a1aa220 */ /* 0x004fe20000400000 */
[----:B------:R-:W-:-:S05]  /*3110*/  FSETP.GEU.AND P2, PT, R43, -126, PT ;  /* 0xc2fc00002b00780b */ /* 0x000fca0003f4e000 */
[----:B------:R-:W-:Y:S01]  /*3120*/  @!P3 FMUL R35, R35, 0.5 ;  /* 0x3f0000002323b820 */ /* 0x000fe20000400000 */
[----:B------:R-:W2:Y:S01]  /*3130*/  MUFU.EX2 R34, R34 ;  /* 0x0000002200227308 */ /* 0x000ea20000000800 */
[----:B-1----:R-:W-:Y:S01]  /*3140*/  @!P6 FMUL R27, R27, R27 ;  /* 0x0000001b1b1be220 */ /* 0x002fe20000400000 */
[----:B------:R-:W-:-:S05]  /*3150*/  FSETP.GEU.AND P6, PT, R46, -126, PT ;  /* 0xc2fc00002e00780b */ /* 0x000fca0003fce000 */
[----:B------:R-:W-:Y:S01]  /*3160*/  @!P2 FMUL R43, R43, 0.5 ;  /* 0x3f0000002b2ba820 */ /* 0x000fe20000400000 */
[----:B------:R-:W1:Y:S01]  /*3170*/  MUFU.EX2 R31, R38 ;  /* 0x00000026001f7308 */ /* 0x000e620000000800 */
[----:B---3--:R-:W-:Y:S01]  /*3180*/  @!P5 FMUL R30, R30, R30 ;  /* 0x0000001e1e1ed220 */ /* 0x008fe20000400000 */
[----:B------:R-:W-:-:S05]  /*3190*/  FSETP.GEU.AND P5, PT, R42, -126, PT ;  /* 0xc2fc00002a00780b */ /* 0x000fca0003fae000 */
[----:B------:R-:W-:Y:S01]  /*31a0*/  @!P6 FMUL R46, R46, 0.5 ;  /* 0x3f0000002e2ee820 */ /* 0x000fe20000400000 */
[----:B------:R3:W4:Y:S01]  /*31b0*/  MUFU.EX2 R38, R43 ;  /* 0x0000002b00267308 */ /* 0x0007220000000800 */
[----:B--2---:R-:W-:Y:S01]  /*31c0*/  @!P4 FMUL R34, R34, R34 ;  /* 0x000000222222c220 */ /* 0x004fe20000400000 */
[----:B------:R-:W-:-:S05]  /*31d0*/  FSETP.GEU.AND P4, PT, R51, -126, PT ;  /* 0xc2fc00003300780b */ /* 0x000fca0003f8e000 */
[----:B------:R-:W-:Y:S01]  /*31e0*/  @!P5 FMUL R42, R42, 0.5 ;  /* 0x3f0000002a2ad820 */ /* 0x000fe20000400000 */
[----:B------:R-:W2:Y:S01]  /*31f0*/  MUFU.EX2 R35, R35 ;  /* 0x0000002300237308 */ /* 0x000ea20000000800 */
[--C-:B---3--:R-:W-:Y:S01]  /*3200*/  FFMA R43, R54, UR6, -R88.reuse ;  /* 0x00000006362b7c23 */ /* 0x108fe20008000858 */
[----:B------:R-:W-:Y:S01]  /*3210*/  ULDC UR6, c[0x0][0x604] ;  /* 0x0001810000067ab9 */ /* 0x000fe20000000800 */
[----:B-1----:R-:W-:Y:S01]  /*3220*/  @!P1 FMUL R31, R31, R31 ;  /* 0x0000001f1f1f9220 */ /* 0x002fe20000400000 */
[--C-:B------:R-:W-:Y:S01]  /*3230*/  FFMA R50, R55, UR6, -R88.reuse ;  /* 0x0000000637327c23 */ /* 0x100fe20008000858 */
[----:B------:R-:W-:Y:S01]  /*3240*/  ULDC UR6, c[0x0][0x604] ;  /* 0x0001810000067ab9 */ /* 0x000fe20000000800 */
[----:B------:R-:W-:Y:S01]  /*3250*/  FSETP.GEU.AND P1, PT, R39, -126, PT ;  /* 0xc2fc00002700780b */ /* 0x000fe20003f2e000 */
[--C-:B------:R-:W-:Y:S01]  /*3260*/  FFMA R58, R58, UR6, -R88.reuse ;  /* 0x000000063a3a7c23 */ /* 0x100fe20008000858 */
[----:B------:R-:W1:Y:S01]  /*3270*/  MUFU.EX2 R42, R42 ;  /* 0x0000002a002a7308 */ /* 0x000e620000000800 */
[----:B------:R-:W-:Y:S01]  /*3280*/  ULDC UR6, c[0x0][0x604] ;  /* 0x0001810000067ab9 */ /* 0x000fe20000000800 */
[----:B----4-:R-:W-:Y:S01]  /*3290*/  @!P2 FMUL R38, R38, R38 ;  /* 0x000000262626a220 */ /* 0x010fe20000400000 */
[----:B------:R-:W-:Y:S01]  /*32a0*/  FFMA R54, R59, UR6, -R88 ;  /* 0x000000063b367c23 */ /* 0x000fe20008000858 */
[----:B------:R-:W-:Y:S01]  /*32b0*/  FSETP.GEU.AND P2, PT, R50, -126, PT ;  /* 0xc2fc00003200780b */ /* 0x000fe20003f4e000 */
[----:B------:R-:W-:Y:S01]  /*32c0*/  @!P4 FMUL R51, R51, 0.5 ;  /* 0x3f0000003333c820 */ /* 0x000fe20000400000 */
[----:B------:R-:W-:-:S02]  /*32d0*/  ULDC UR6, c[0x0][0x604] ;  /* 0x0001810000067ab9 */ /* 0x000fc40000000800 */
[----:B------:R-:W3:Y:S01]  /*32e0*/  MUFU.EX2 R47, R46 ;  /* 0x0000002e002f7308 */ /* 0x000ee20000000800 */
[----:B--2---:R-:W-:Y:S01]  /*32f0*/  @!P3 FMUL R35, R35, R35 ;  /* 0x000000232323b220 */ /* 0x004fe20000400000 */
[----:B------:R-:W-:Y:S01]  /*3300*/  FSETP.GEU.AND P3, PT, R43, -126, PT ;  /* 0xc2fc00002b00780b */ /* 0x000fe20003f6e000 */
[----:B------:R-:W-:Y:S01]  /*3310*/  @!P1 FMUL R39, R39, 0.5 ;  /* 0x3f00000027279820 */ /* 0x000fe20000400000 */
[--C-:B------:R-:W-:Y:S01]  /*3320*/  FFMA R62, R62, UR6, -R88.reuse ;  /* 0x000000063e3e7c23 */ /* 0x100fe20008000858 */
[----:B------:R-:W-:Y:S02]  /*3330*/  ULDC UR6, c[0x0][0x604] ;  /* 0x0001810000067ab9 */ /* 0x000fe40000000800 */
[----:B------:R-:W-:Y:S01]  /*3340*/  FFMA R63, R63, UR6, -R88 ;  /* 0x000000063f3f7c23 */ /* 0x000fe20008000858 */
[----:B------:R-:W2:Y:S01]  /*3350*/  MUFU.EX2 R46, R51 ;  /* 0x00000033002e7308 */ /* 0x000ea20000000800 */
[----:B-1----:R-:W-:Y:S01]  /*3360*/  @!P5 FMUL R42, R42, R42 ;  /* 0x0000002a2a2ad220 */ /* 0x002fe20000400000 */
[----:B------:R-:W-:Y:S01]  /*3370*/  FSETP.GEU.AND P5, PT, R54, -126, PT ;  /* 0xc2fc00003600780b */ /* 0x000fe20003fae000 */
[----:B------:R-:W-:Y:S01]  /*3380*/  @!P2 FMUL R50, R50, 0.5 ;  /* 0x3f0000003232a820 */ /* 0x000fe20000400000 */
[----:B------:R-:W-:-:S02]  /*3390*/  ULDC UR6, c[0x0][0x604] ;  /* 0x0001810000067ab9 */ /* 0x000fc40000000800 */
[--C-:B------:R-:W-:Y:S01]  /*33a0*/  FFMA R66, R66, UR6, -R88.reuse ;  /* 0x0000000642427c23 */ /* 0x100fe20008000858 */
[----:B------:R-:W-:Y:S01]  /*33b0*/  @!P3 FMUL R43, R43, 0.5 ;  /* 0x3f0000002b2bb820 */ /* 0x000fe20000400000 */
[----:B------:R-:W1:Y:S01]  /*33c0*/  MUFU.EX2 R39, R39 ;  /* 0x0000002700277308 */ /* 0x000e620000000800 */
[----:B---3--:R-:W-:Y:S01]  /*33d0*/  @!P6 FMUL R47, R47, R47 ;  /* 0x0000002f2f2fe220 */ /* 0x008fe20000400000 */
[----:B------:R-:W-:Y:S01]  /*33e0*/  FSETP.GEU.AND P6, PT, R58, -126, PT ;  /* 0xc2fc00003a00780b */ /* 0x000fe20003fce000 */
[----:B------:R-:W-:Y:S02]  /*33f0*/  ULDC UR6, c[0x0][0x604] ;  /* 0x0001810000067ab9 */ /* 0x000fe40000000800 */
[--C-:B------:R-:W-:Y:S01]  /*3400*/  FFMA R67, R67, UR6, -R88.reuse ;  /* 0x0000000643437c23 */ /* 0x100fe20008000858 */
[----:B------:R-:W-:Y:S01]  /*3410*/  ULDC UR6, c[0x0][0x604] ;  /* 0x0001810000067ab9 */ /* 0x000fe20000000800 */
[----:B------:R-:W-:Y:S01]  /*3420*/  @!P5 FMUL R54, R54, 0.5 ;  /* 0x3f0000003636d820 */ /* 0x000fe20000400000 */
[----:B------:R-:W3:Y:S01]  /*3430*/  MUFU.EX2 R50, R50 ;  /* 0x0000003200327308 */ /* 0x000ee20000000800 */
[--C-:B------:R-:W-:Y:S01]  /*3440*/  FFMA R70, R70, UR6, -R88.reuse ;  /* 0x0000000646467c23 */ /* 0x100fe20008000858 */
[----:B------:R-:W-:Y:S01]  /*3450*/  ULDC UR6, c[0x0][0x604] ;  /* 0x0001810000067ab9 */ /* 0x000fe20000000800 */
[----:B--2---:R-:W-:Y:S01]  /*3460*/  @!P4 FMUL R46, R46, R46 ;  /* 0x0000002e2e2ec220 */ /* 0x004fe20000400000 */
[----:B------:R-:W-:Y:S01]  /*3470*/  FSETP.GEU.AND P4, PT, R63, -126, PT ;  /* 0xc2fc00003f00780b */ /* 0x000fe20003f8e000 */
[--C-:B------:R-:W-:Y:S01]  /*3480*/  FFMA R71, R71, UR6, -R88.reuse ;  /* 0x0000000647477c23 */ /* 0x100fe20008000858 */
[----:B------:R-:W-:Y:S01]  /*3490*/  ULDC UR6, c[0x0][0x604] ;  /* 0x0001810000067ab9 */ /* 0x000fe20000000800 */
[----:B------:R-:W-:Y:S01]  /*34a0*/  @!P6 FMUL R58, R58, 0.5 ;  /* 0x3f0000003a3ae820 */ /* 0x000fe20000400000 */
[----:B------:R-:W2:Y:S01]  /*34b0*/  MUFU.EX2 R54, R54 ;  /* 0x0000003600367308 */ /* 0x000ea20000000800 */
[----:B-1----:R-:W-:Y:S01]  /*34c0*/  @!P1 FMUL R39, R39, R39 ;  /* 0x0000002727279220 */ /* 0x002fe20000400000 */
[----:B------:R-:W-:Y:S01]  /*34d0*/  FSETP.GEU.AND P1, PT, R62, -126, PT ;  /* 0xc2fc00003e00780b */ /* 0x000fe20003f2e000 */
[----:B------:R-:W-:Y:S01]  /*34e0*/  FFMA R74, R74, UR6, -R88 ;  /* 0x000000064a4a7c23 */ /* 0x000fe20008000858 */
[----:B------:R-:W-:-:S02]  /*34f0*/  ULDC UR6, c[0x0][0x604] ;  /* 0x0001810000067ab9 */ /* 0x000fc40000000800 */
[--C-:B------:R-:W-:Y:S01]  /*3500*/  FFMA R75, R75, UR6, -R88.reuse ;  /* 0x000000064b4b7c23 */ /* 0x100fe20008000858 */
[----:B------:R-:W-:Y:S01]  /*3510*/  ULDC UR6, c[0x0][0x604] ;  /* 0x0001810000067ab9 */ /* 0x000fe20000000800 */
[----:B------:R-:W1:Y:S01]  /*3520*/  MUFU.EX2 R43, R43 ;  /* 0x0000002b002b7308 */ /* 0x000e620000000800 */
[----:B---3--:R-:W-:Y:S01]  /*3530*/  @!P2 FMUL R50, R50, R50 ;  /* 0x000000323232a220 */ /* 0x008fe20000400000 */
[----:B------:R-:W-:Y:S01]  /*3540*/  FSETP.GEU.AND P2, PT, R67, -126, PT ;  /* 0xc2fc00004300780b */ /* 0x000fe20003f4e000 */
[----:B------:R-:W-:Y:S01]  /*3550*/  @!P4 FMUL R63, R63, 0.5 ;  /* 0x3f0000003f3fc820 */ /* 0x000fe20000400000 */
[--C-:B------:R-:W-:Y:S01]  /*3560*/  FFMA R78, R78, UR6, -R88.reuse ;  /* 0x000000064e4e7c23 */ /* 0x100fe20008000858 */
[----:B------:R-:W-:Y:S02]  /*3570*/  ULDC UR6, c[0x0][0x604] ;  /* 0x0001810000067ab9 */ /* 0x000fe40000000800 */
[----:B------:R-:W-:Y:S01]  /*3580*/  @!P1 FMUL R62, R62, 0.5 ;  /* 0x3f0000003e3e9820 */ /* 0x000fe20000400000 */
[----:B------:R-:W3:Y:S01]  /*3590*/  MUFU.EX2 R59, R58 ;  /* 0x0000003a003b7308 */ /* 0x000ee20000000800 */
[----:B--2---:R-:W-:Y:S01]  /*35a0*/  @!P5 FMUL R54, R54, R54 ;  /* 0x000000363636d220 */ /* 0x004fe20000400000 */
[----:B------:R-:W-:Y:S01]  /*35b0*/  FSETP.GEU.AND P5, PT, R71, -126, PT ;  /* 0xc2fc00004700780b */ /* 0x000fe20003fae000 */
[----:B------:R-:W-:Y:S01]  /*35c0*/  FFMA R79, R79, UR6, -R88 ;  /* 0x000000064f4f7c23 */ /* 0x000fe20008000858 */
[----:B------:R-:W-:-:S02]  /*35d0*/  ULDC UR6, c[0x0][0x604] ;  /* 0x0001810000067ab9 */ /* 0x000fc40000000800 */
[--C-:B------:R-:W-:Y:S01]  /*35e0*/  FFMA R82, R82, UR6, -R88.reuse ;  /* 0x0000000652527c23 */ /* 0x100fe20008000858 */
[----:B------:R-:W-:Y:S01]  /*35f0*/  @!P2 FMUL R67, R67, 0.5 ;  /* 0x3f0000004343a820 */ /* 0x000fe20000400000 */
[----:B------:R-:W2:Y:S01]  /*3600*/  MUFU.EX2 R63, R63 ;  /* 0x0000003f003f7308 */ /* 0x000ea20000000800 */
[----:B-1----:R-:W-:Y:S01]  /*3610*/  @!P3 FMUL R43, R43, R43 ;  /* 0x0000002b2b2bb220 */ /* 0x002fe20000400000 */
[----:B------:R-:W-:Y:S01]  /*3620*/  FSETP.GEU.AND P3, PT, R66, -126, PT ;  /* 0xc2fc00004200780b */ /* 0x000fe20003f6e000 */
[----:B------:R-:W-:Y:S02]  /*3630*/  ULDC UR6, c[0x0][0x604] ;  /* 0x0001810000067ab9 */ /* 0x000fe40000000800 */
[--C-:B------:R-:W-:Y:S01]  /*3640*/  FFMA R83, R83, UR6, -R88.reuse ;  /* 0x0000000653537c23 */ /* 0x100fe20008000858 */
[----:B------:R-:W-:Y:S01]  /*3650*/  ULDC UR6, c[0x0][0x604] ;  /* 0x0001810000067ab9 */ /* 0x000fe20000000800 */
[----:B------:R-:W-:Y:S01]  /*3660*/  @!P5 FMUL R71, R71, 0.5 ;  /* 0x3f0000004747d820 */ /* 0x000fe20000400000 */
[----:B------:R-:W1:Y:S01]  /*3670*/  MUFU.EX2 R58, R62 ;  /* 0x0000003e003a7308 */ /* 0x000e620000000800 */
[----:B---3--:R-:W-:Y:S01]  /*3680*/  @!P6 FMUL R59, R59, R59 ;  /* 0x0000003b3b3be220 */ /* 0x008fe20000400000 */
[----:B------:R-:W-:Y:S01]  /*3690*/  FSETP.GEU.AND P6, PT, R70, -126, PT ;  /* 0xc2fc00004600780b */ /* 0x000fe20003fce000 */
[----:B------:R-:W-:Y:S01]  /*36a0*/  FFMA R86, R86, UR6, -R88 ;  /* 0x0000000656567c23 */ /* 0x000fe20008000858 */
[----:B------:R-:W-:-:S02]  /*36b0*/  ULDC UR6, c[0x0][0x604] ;  /* 0x0001810000067ab9 */ /* 0x000fc40000000800 */
[----:B------:R-:W-:Y:S01]  /*36c0*/  FFMA R87, R87, UR6, -R88 ;  /* 0x0000000657577c23 */ /* 0x000fe20008000858 */
[----:B------:R-:W-:Y:S01]  /*36d0*/  @!P3 FMUL R66, R66, 0.5 ;  /* 0x3f0000004242b820 */ /* 0x000fe20000400000 */
[----:B------:R-:W3:Y:S01]  /*36e0*/  MUFU.EX2 R67, R67 ;  /* 0x0000004300437308 */ /* 0x000ee20000000800 */
[----:B--2---:R-:W-:Y:S01]  /*36f0*/  @!P4 FMUL R63, R63, R63 ;  /* 0x0000003f3f3fc220 */ /* 0x004fe20000400000 */
[----:B------:R-:W-:Y:S01]  /*3700*/  FSETP.GEU.AND P4, PT, R75, -126, PT ;  /* 0xc2fc00004b00780b */ /* 0x000fe20003f8e000 */
[----:B------:R-:W-:Y:S02]  /*3710*/  ULDC UR6, c[0x0][0x604] ;  /* 0x0001810000067ab9 */ /* 0x000fe40000000800 */
[----:B------:R-:W-:Y:S01]  /*3720*/  FMUL R13, R13, UR6 ;  /* 0x000000060d0d7c20 */ /* 0x000fe20008400000 */
        /* <DEDUP_REMOVED lines=17> */
[----:B--2---:R-:W-:Y:S01]  /*3840*/  @!P3 FMUL R62, R62, R62 ;  /* 0x0000003e3e3eb220 */ /* 0x004fe20000400000 */
[----:B------:R-:W-:Y:S01]  /*3850*/  FSETP.GEU.AND P3, PT, R78, -126, PT ;  /* 0xc2fc00004e00780b */ /* 0x000fe20003f6e000 */
[----:B------:R-:W-:Y:S01]  /*3860*/  FFMA R29, R29, UR6, -R13 ;  /* 0x000000061d1d7c23 */ /* 0x000fe2000800080d */
[----:B------:R-:W-:-:S03]  /*3870*/  ULDC UR6, c[0x0][0x604] ;  /* 0x0001810000067ab9 */ /* 0x000fc60000000800 */
        /* <DEDUP_REMOVED lines=17> */
[----:B------:R1:W4:Y:S01]  /*3990*/  MUFU.EX2 R78, R82 ;  /* 0x00000052004e7308 */ /* 0x0003220000000800 */
[----:B---3--:R-:W-:Y:S01]  /*39a0*/  @!P3 FMUL R74, R74, R74 ;  /* 0x0000004a4a4ab220 */ /* 0x008fe20000400000 */
[----:B------:R-:W-:-:S05]  /*39b0*/  FSETP.GEU.AND P3, PT, R51, -126, PT ;  /* 0xc2fc00003300780b */ /* 0x000fca0003f6e000 */
[----:B------:R-:W-:Y:S01]  /*39c0*/  @!P4 FMUL R87, R87, 0.5 ;  /* 0x3f0000005757c820 */ /* 0x000fe20000400000 */
[----:B------:R-:W3:Y:S01]  /*39d0*/  MUFU.EX2 R83, R83 ;  /* 0x0000005300537308 */ /* 0x000ee20000000800 */
[----:B--2---:R-:W-:Y:S01]  /*39e0*/  @!P2 FMUL R79, R79, R79 ;  /* 0x0000004f4f4fa220 */ /* 0x004fe20000400000 */
[----:B------:R-:W-:Y:S01]  /*39f0*/  FSETP.GEU.AND P2, PT, R25, -126, PT ;  /* 0xc2fc00001900780b */ /* 0x000fe20003f4e000 */
[--C-:B-1----:R-:W-:Y:S01]  /*3a00*/  FFMA R82, R32, UR6, -R13.reuse ;  /* 0x0000000620527c23 */ /* 0x102fe2000800080d */
[----:B------:R-:W-:Y:S02]  /*3a10*/  ULDC UR6, c[0x0][0x604] ;  /* 0x0001810000067ab9 */ /* 0x000fe40000000800 */
[----:B------:R-:W-:Y:S01]  /*3a20*/  FFMA R33, R33, UR6, -R13 ;  /* 0x0000000621217c23 */ /* 0x000fe2000800080d */
[----:B------:R-:W-:Y:S01]  /*3a30*/  @!P3 FMUL R51, R51, 0.5 ;  /* 0x3f0000003333b820 */ /* 0x000fe20000400000 */
[----:B------:R-:W1:Y:S01]  /*3a40*/  MUFU.EX2 R24, R86 ;  /* 0x0000005600187308 */ /* 0x000e620000000800 */
[----:B----4-:R-:W-:Y:S01]  /*3a50*/  @!P6 FMUL R78, R78, R78 ;  /* 0x0000004e4e4ee220 */ /* 0x010fe20000400000 */
[----:B------:R-:W-:Y:S01]  /*3a60*/  FSETP.GEU.AND P6, PT, R55, -126, PT ;  /* 0xc2fc00003700780b */ /* 0x000fe20003fce000 */
[----:B------:R-:W-:-:S04]  /*3a70*/  ULDC UR6, c[0x0][0x604] ;  /* 0x0001810000067ab9 */ /* 0x000fc80000000800 */
[----:B------:R-:W-:Y:S01]  /*3a80*/  @!P2 FMUL R25, R25, 0.5 ;  /* 0x3f0000001919a820 */ /* 0x000fe20000400000 */
[----:B------:R-:W2:Y:S01]  /*3a90*/  MUFU.EX2 R87, R87 ;  /* 0x0000005700577308 */ /* 0x000ea20000000800 */
[----:B---3--:R-:W-:Y:S01]  /*3aa0*/  @!P5 FMUL R83, R83, R83 ;  /* 0x000000535353d220 */ /* 0x008fe20000400000 */
[----:B------:R-:W-:-:S03]  /*3ab0*/  FSETP.GEU.AND P5, PT, R29, -126, PT ;  /* 0xc2fc00001d00780b */ /* 0x000fc60003fae000 */
[----:B------:R-:W-:Y:S02]  /*3ac0*/  FADD R88, R46, R83 ;  /* 0x000000532e587221 */ /* 0x000fe40000000000 */
[----:B------:R-:W-:Y:S01]  /*3ad0*/  @!P6 FMUL R55, R55, 0.5 ;  /* 0x3f0000003737e820 */ /* 0x000fe20000400000 */
[----:B------:R-:W3:Y:S01]  /*3ae0*/  MUFU.EX2 R28, R51 ;  /* 0x00000033001c7308 */ /* 0x000ee20000000800 */
[----:B-1----:R-:W-:Y:S01]  /*3af0*/  @!P1 FMUL R24, R24, R24 ;  /* 0x0000001818189220 */ /* 0x002fe20000400000 */
[----:B------:R-:W-:-:S05]  /*3b00*/  FSETP.GEU.AND P1, PT, R82, -126, PT ;  /* 0xc2fc00005200780b */ /* 0x000fca0003f2e000 */
[----:B------:R-:W-:Y:S01]  /*3b10*/  @!P5 FMUL R29, R29, 0.5 ;  /* 0x3f0000001d1dd820 */ /* 0x000fe20000400000 */
[----:B------:R1:W4:Y:S01]  /*3b20*/  MUFU.EX2 R89, R25 ;  /* 0x0000001900597308 */ /* 0x0003220000000800 */
[----:B--2---:R-:W-:Y:S01]  /*3b30*/  @!P4 FMUL R87, R87, R87 ;  /* 0x000000575757c220 */ /* 0x004fe20000400000 */
[----:B------:R-:W-:-:S05]  /*3b40*/  FSETP.GEU.AND P4, PT, R33, -126, PT ;  /* 0xc2fc00002100780b */ /* 0x000fca0003f8e000 */
[----:B------:R-:W-:Y:S01]  /*3b50*/  @!P1 FMUL R82, R82, 0.5 ;  /* 0x3f00000052529820 */ /* 0x000fe20000400000 */
[----:B------:R-:W2:Y:S01]  /*3b60*/  MUFU.EX2 R32, R55 ;  /* 0x0000003700207308 */ /* 0x000ea20000000800 */
[--C-:B-1----:R-:W-:Y:S01]  /*3b70*/  FFMA R25, R36, UR6, -R13.reuse ;  /* 0x0000000624197c23 */ /* 0x102fe2000800080d */
[----:B------:R-:W-:Y:S01]  /*3b80*/  ULDC UR6, c[0x0][0x604] ;  /* 0x0001810000067ab9 */ /* 0x000fe20000000800 */
[----:B---3--:R-:W-:Y:S01]  /*3b90*/  @!P3 FMUL R28, R28, R28 ;  /* 0x0000001c1c1cb220 */ /* 0x008fe20000400000 */
[----:B------:R-:W-:Y:S01]  /*3ba0*/  FFMA R37, R37, UR6, -R13 ;  /* 0x0000000625257c23 */ /* 0x000fe2000800080d */
[----:B------:R-:W-:Y:S01]  /*3bb0*/  ULDC UR6, c[0x0][0x604] ;  /* 0x0001810000067ab9 */ /* 0x000fe20000000800 */
[----:B------:R-:W-:Y:S01]  /*3bc0*/  FSETP.GEU.AND P3, PT, R25, -126, PT ;  /* 0xc2fc00001900780b */ /* 0x000fe20003f6e000 */
[----:B------:R-:W-:Y:S01]  /*3bd0*/  @!P4 FMUL R33, R33, 0.5 ;  /* 0x3f0000002121c820 */ /* 0x000fe20000400000 */
[----:B------:R1:W3:Y:S01]  /*3be0*/  MUFU.EX2 R91, R29 ;  /* 0x0000001d005b7308 */ /* 0x0002e20000000800 */
[----:B----4-:R-:W-:Y:S01]  /*3bf0*/  @!P2 FMUL R89, R89, R89 ;  /* 0x000000595959a220 */ /* 0x010fe20000400000 */
[----:B------:R-:W-:-:S06]  /*3c00*/  FSETP.GEU.AND P2, PT, R37, -126, PT ;  /* 0xc2fc00002500780b */ /* 0x000fcc0003f4e000 */
[----:B------:R4:W5:Y:S01]  /*3c10*/  MUFU.EX2 R36, R82 ;  /* 0x0000005200247308 */ /* 0x0009620000000800 */
[--C-:B-1----:R-:W-:Y:S01]  /*3c20*/  FFMA R29, R40, UR6, -R13.reuse ;  /* 0x00000006281d7c23 */ /* 0x102fe2000800080d */
[----:B------:R-:W-:Y:S01]  /*3c30*/  ULDC UR6, c[0x0][0x604] ;  /* 0x0001810000067ab9 */ /* 0x000fe20000000800 */
[----:B--2---:R-:W-:Y:S01]  /*3c40*/  @!P6 FMUL R32, R32, R32 ;  /* 0x000000202020e220 */ /* 0x004fe20000400000 */
[--C-:B------:R-:W-:Y:S01]  /*3c50*/  FFMA R41, R41, UR6, -R13.reuse ;  /* 0x0000000629297c23 */ /* 0x100fe2000800080d */
[----:B------:R-:W-:Y:S01]  /*3c60*/  @!P3 FMUL R25, R25, 0.5 ;  /* 0x3f0000001919b820 */ /* 0x000fe20000400000 */
[----:B------:R-:W-:Y:S01]  /*3c70*/  FSETP.GEU.AND P6, PT, R29, -126, PT ;  /* 0xc2fc00001d00780b */ /* 0x000fe20003fce000 */
[----:B------:R-:W-:Y:S01]  /*3c80*/  @!P2 FMUL R37, R37, 0.5 ;  /* 0x3f0000002525a820 */ /* 0x000fe20000400000 */
[----:B------:R-:W-:Y:S01]  /*3c90*/  ULDC UR6, c[0x0][0x604] ;  /* 0x0001810000067ab9 */ /* 0x000fe20000000800 */
[----:B---3--:R-:W-:Y:S01]  /*3ca0*/  @!P5 FMUL R91, R91, R91 ;  /* 0x0000005b5b5bd220 */ /* 0x008fe20000400000 */
[----:B------:R-:W-:Y:S01]  /*3cb0*/  FSETP.GEU.AND P5, PT, R41, -126, PT ;  /* 0xc2fc00002900780b */ /* 0x000fe20003fae000 */
[----:B------:R-:W1:Y:S01]  /*3cc0*/  MUFU.EX2 R93, R33 ;  /* 0x00000021005d7308 */ /* 0x000e620000000800 */
[----:B----4-:R-:W-:Y:S01]  /*3cd0*/  FFMA R82, R44, UR6, -R13 ;  /* 0x000000062c527c23 */ /* 0x010fe2000800080d */
[----:B------:R-:W-:-:S02]  /*3ce0*/  ULDC UR6, c[0x0][0x604] ;  /* 0x0001810000067ab9 */ /* 0x000fc40000000800 */
[--C-:B------:R-:W-:Y:S01]  /*3cf0*/  FFMA R45, R45, UR6, -R13.reuse ;  /* 0x000000062d2d7c23 */ /* 0x100fe2000800080d */
[----:B------:R-:W-:Y:S01]  /*3d00*/  ULDC UR6, c[0x0][0x604] ;  /* 0x0001810000067ab9 */ /* 0x000fe20000000800 */
[----:B-----5:R-:W-:Y:S01]  /*3d10*/  @!P1 FMUL R36, R36, R36 ;  /* 0x0000002424249220 */ /* 0x020fe20000400000 */
[--C-:B------:R-:W-:Y:S01]  /*3d20*/  FFMA R48, R48, UR6, -R13.reuse ;  /* 0x0000000630307c23 */ /* 0x100fe2000800080d */
[----:B------:R-:W-:Y:S01]  /*3d30*/  @!P6 FMUL R29, R29, 0.5 ;  /* 0x3f0000001d1de820 */ /* 0x000fe20000400000 */
[----:B------:R-:W2:Y:S01]  /*3d40*/  MUFU.EX2 R40, R25 ;  /* 0x0000001900287308 */ /* 0x000ea20000000800 */
[----:B------:R-:W-:Y:S01]  /*3d50*/  ULDC UR6, c[0x0][0x604] ;  /* 0x0001810000067ab9 */ /* 0x000fe20000000800 */
[----:B------:R-:W-:Y:S01]  /*3d60*/  FSETP.GEU.AND P1, PT, R82, -126, PT ;  /* 0xc2fc00005200780b */ /* 0x000fe20003f2e000 */
[----:B------:R-:W-:Y:S01]  /*3d70*/  @!P5 FMUL R41, R41, 0.5 ;  /* 0x3f0000002929d820 */ /* 0x000fe20000400000 */
[----:B------:R-:W-:Y:S01]  /*3d80*/  FFMA R49, R49, UR6, -R13 ;  /* 0x0000000631317c23 */ /* 0x000fe2000800080d */
[----:B------:R-:W-:-:S02]  /*3d90*/  ULDC UR6, c[0x0][0x604] ;  /* 0x0001810000067ab9 */ /* 0x000fc40000000800 */
[--C-:B------:R-:W-:Y:S01]  /*3da0*/  FFMA R52, R52, UR6, -R13.reuse ;  /* 0x0000000634347c23 */ /* 0x100fe2000800080d */
[----:B------:R-:W3:Y:S01]  /*3db0*/  MUFU.EX2 R95, R37 ;  /* 0x00000025005f7308 */ /* 0x000ee20000000800 */
[----:B------:R-:W-:Y:S01]  /*3dc0*/  ULDC UR6, c[0x0][0x604] ;  /* 0x0001810000067ab9 */ /* 0x000fe20000000800 */
[----:B-1----:R-:W-:Y:S01]  /*3dd0*/  @!P4 FMUL R93, R93, R93 ;  /* 0x0000005d5d5dc220 */ /* 0x002fe20000400000 */
[--C-:B------:R-:W-:Y:S01]  /*3de0*/  FFMA R53, R53, UR6, -R13.reuse ;  /* 0x0000000635357c23 */ /* 0x100fe2000800080d */
[----:B------:R-:W-:Y:S01]  /*3df0*/  FSETP.GEU.AND P4, PT, R45, -126, PT ;  /* 0xc2fc00002d00780b */ /* 0x000fe20003f8e000 */
[----:B------:R-:W-:Y:S02]  /*3e00*/  ULDC UR6, c[0x0][0x604] ;  /* 0x0001810000067ab9 */ /* 0x000fe40000000800 */
[----:B------:R-:W-:Y:S01]  /*3e10*/  @!P1 FMUL R82, R82, 0.5 ;  /* 0x3f00000052529820 */ /* 0x000fe20000400000 */
[----:B------:R1:W4:Y:S01]  /*3e20*/  MUFU.EX2 R44, R29 ;  /* 0x0000001d002c7308 */ /* 0x0003220000000800 */
[----:B--2---:R-:W-:Y:S01]  /*3e30*/  @!P3 FMUL R40, R40, R40 ;  /* 0x000000282828b220 */ /* 0x004fe20000400000 */
[----:B------:R-:W-:Y:S01]  /*3e40*/  FSETP.GEU.AND P3, PT, R48, -126, PT ;  /* 0xc2fc00003000780b */ /* 0x000fe20003f6e000 */
[----:B------:R-:W-:Y:S01]  /*3e50*/  FFMA R103, R56, UR6, -R13 ;  /* 0x0000000638677c23 */ /* 0x000fe2000800080d */
[----:B------:R-:W-:-:S02]  /*3e60*/  ULDC UR6, c[0x0][0x604] ;  /* 0x0001810000067ab9 */ /* 0x000fc40000000800 */
[--C-:B------:R-:W-:Y:S01]  /*3e70*/  FFMA R25, R57, UR6, -R13.reuse ;  /* 0x0000000639197c23 */ /* 0x100fe2000800080d */
[----:B------:R-:W-:Y:S01]  /*3e80*/  ULDC UR6, c[0x0][0x604] ;  /* 0x0001810000067ab9 */ /* 0x000fe20000000800 */
[----:B------:R-:W2:Y:S01]  /*3e90*/  MUFU.EX2 R97, R41 ;  /* 0x0000002900617308 */ /* 0x000ea20000000800 */
[----:B---3--:R-:W-:Y:S01]  /*3ea0*/  @!P2 FMUL R95, R95, R95 ;  /* 0x0000005f5f5fa220 */ /* 0x008fe20000400000 */
[----:B------:R-:W-:Y:S01]  /*3eb0*/  FSETP.GEU.AND P2, PT, R49, -126, PT ;  /* 0xc2fc00003100780b */ /* 0x000fe20003f4e000 */
[----:B------:R-:W-:Y:S01]  /*3ec0*/  @!P4 FMUL R45, R45, 0.5 ;  /* 0x3f0000002d2dc820 */ /* 0x000fe20000400000 */
[--C-:B-1----:R-:W-:Y:S01]  /*3ed0*/  FFMA R29, R60, UR6, -R13.reuse ;  /* 0x000000063c1d7c23 */ /* 0x102fe2000800080d */
[----:B------:R-:W-:Y:S02]  /*3ee0*/  ULDC UR6, c[0x0][0x604] ;  /* 0x0001810000067ab9 */ /* 0x000fe40000000800 */
[----:B------:R-:W-:Y:S01]  /*3ef0*/  @!P3 FMUL R48, R48, 0.5 ;  /* 0x3f0000003030b820 */ /* 0x000fe20000400000 */
[----:B------:R-:W1:Y:S01]  /*3f00*/  MUFU.EX2 R82, R82 ;  /* 0x0000005200527308 */ /* 0x000e620000000800 */
[----:B----4-:R-:W-:Y:S01]  /*3f10*/  @!P6 FMUL R44, R44, R44 ;  /* 0x0000002c2c2ce220 */ /* 0x010fe20000400000 */
[----:B------:R-:W-:Y:S01]  /*3f20*/  FSETP.GEU.AND P6, PT, R52, -126, PT ;  /* 0xc2fc00003400780b */ /* 0x000fe20003fce000 */
[----:B------:R-:W-:Y:S01]  /*3f30*/  FFMA R33, R61, UR6, -R13 ;  /* 0x000000063d217c23 */ /* 0x000fe2000800080d */
[----:B------:R-:W-:-:S02]  /*3f40*/  ULDC UR6, c[0x0][0x604] ;  /* 0x0001810000067ab9 */ /* 0x000fc40000000800 */
[--C-:B------:R-:W-:Y:S01]  /*3f50*/  FFMA R37, R64, UR6, -R13.reuse ;  /* 0x0000000640257c23 */ /* 0x100fe2000800080d */
[----:B------:R-:W-:Y:S01]  /*3f60*/  @!P2 FMUL R49, R49, 0.5 ;  /* 0x3f0000003131a820 */ /* 0x000fe20000400000 */
[----:B------:R-:W3:Y:S01]  /*3f70*/  MUFU.EX2 R99, R45 ;  /* 0x0000002d00637308 */ /* 0x000ee20000000800 */
[----:B--2---:R-:W-:Y:S01]  /*3f80*/  @!P5 FMUL R97, R97, R97 ;  /* 0x000000616161d220 */ /* 0x004fe20000400000 */
[----:B------:R-:W-:Y:S01]  /*3f90*/  FSETP.GEU.AND P5, PT, R53, -126, PT ;  /* 0xc2fc00003500780b */ /* 0x000fe20003fae000 */
[----:B------:R-:W-:Y:S02]  /*3fa0*/  ULDC UR6, c[0x0][0x604] ;  /* 0x0001810000067ab9 */ /* 0x000fe40000000800 */
[----:B------:R-:W-:Y:S01]  /*3fb0*/  FFMA R41, R65, UR6, -R13 ;  /* 0x0000000641297c23 */ /* 0x000fe2000800080d */
[----:B------:R-:W-:Y:S01]  /*3fc0*/  ULDC UR6, c[0x0][0x604] ;  /* 0x0001810000067ab9 */ /* 0x000fe20000000800 */
[----:B------:R-:W-:Y:S01]  /*3fd0*/  @!P6 FMUL R52, R52, 0.5 ;  /* 0x3f0000003434e820 */ /* 0x000fe20000400000 */
[----:B------:R2:W4:Y:S01]  /*3fe0*/  MUFU.EX2 R86, R48 ;  /* 0x0000003000567308 */ /* 0x0005220000000800 */
[----:B-1----:R-:W-:Y:S01]  /*3ff0*/  @!P1 FMUL R82, R82, R82 ;  /* 0x0000005252529220 */ /* 0x002fe20000400000 */
[----:B------:R-:W-:-:S05]  /*4000*/  FSETP.GEU.AND P1, PT, R103, -126, PT ;  /* 0xc2fc00006700780b */ /* 0x000fca0003f2e000 */
[----:B------:R-:W-:Y:S01]  /*4010*/  @!P5 FMUL R53, R53, 0.5 ;  /* 0x3f0000003535d820 */ /* 0x000fe20000400000 */
[----:B------:R-:W1:Y:S01]  /*4020*/  MUFU.EX2 R101, R49 ;  /* 0x0000003100657308 */ /* 0x000e620000000800 */
[----:B---3--:R-:W-:Y:S01]  /*4030*/  @!P4 FMUL R99, R99, R99 ;  /* 0x000000636363c220 */ /* 0x008fe20000400000 */
[----:B------:R-:W-:Y:S01]  /*4040*/  FSETP.GEU.AND P4, PT, R25, -126, PT ;  /* 0xc2fc00001900780b */ /* 0x000fe20003f8e000 */
[----:B--2---:R-:W-:-:S04]  /*4050*/  FADD R48, R35, R70 ;  /* 0x0000004623307221 */ /* 0x004fc80000000000 */
[----:B------:R-:W-:Y:S01]  /*4060*/  @!P1 FMUL R103, R103, 0.5 ;  /* 0x3f00000067679820 */ /* 0x000fe20000400000 */
[----:B------:R2:W3:Y:S01]  /*4070*/  MUFU.EX2 R56, R52 ;  /* 0x0000003400387308 */ /* 0x0004e20000000800 */
[----:B----4-:R-:W-:Y:S01]  /*4080*/  @!P3 FMUL R86, R86, R86 ;  /* 0x000000565656b220 */ /* 0x010fe20000400000 */
[----:B------:R-:W-:-:S05]  /*4090*/  FSETP.GEU.AND P3, PT, R29, -126, PT ;  /* 0xc2fc00001d00780b */ /* 0x000fca0003f6e000 */
[----:B------:R-:W-:Y:S01]  /*40a0*/  @!P4 FMUL R25, R25, 0.5 ;  /* 0x3f0000001919c820 */ /* 0x000fe20000400000 */
[----:B------:R-:W4:Y:S01]  /*40b0*/  MUFU.EX2 R57, R53 ;  /* 0x0000003500397308 */ /* 0x000f220000000800 */
[----:B-1----:R-:W-:Y:S01]  /*40c0*/  @!P2 FMUL R101, R101, R101 ;  /* 0x000000656565a220 */ /* 0x002fe20000400000 */
[----:B------:R-:W-:Y:S01]  /*40d0*/  FSETP.GEU.AND P2, PT, R33, -126, PT ;  /* 0xc2fc00002100780b */ /* 0x000fe20003f4e000 */
[----:B--2---:R-:W-:-:S04]  /*40e0*/  FADD R52, R39, R78 ;  /* 0x0000004e27347221 */ /* 0x004fc80000000000 */
[----:B------:R-:W-:Y:S01]  /*40f0*/  @!P3 FMUL R29, R29, 0.5 ;  /* 0x3f0000001d1db820 */ /* 0x000fe20000400000 */
[----:B------:R1:W2:Y:S01]  /*4100*/  MUFU.EX2 R60, R25 ;  /* 0x00000019003c7308 */ /* 0x0002a20000000800 */
[----:B---3--:R-:W-:Y:S01]  /*4110*/  @!P6 FMUL R56, R56, R56 ;  /* 0x000000383838e220 */ /* 0x008fe20000400000 */
[----:B------:R-:W-:-:S05]  /*4120*/  FSETP.GEU.AND P6, PT, R37, -126, PT ;  /* 0xc2fc00002500780b */ /* 0x000fca0003fce000 */
[----:B------:R-:W-:Y:S01]  /*4130*/  @!P2 FMUL R33, R33, 0.5 ;  /* 0x3f0000002121a820 */ /* 0x000fe20000400000 */
[----:B------:R-:W3:Y:S01]  /*4140*/  MUFU.EX2 R103, R103 ;  /* 0x0000006700677308 */ /* 0x000ee20000000800 */
[----:B----4-:R-:W-:Y:S01]  /*4150*/  @!P5 FMUL R57, R57, R57 ;  /* 0x000000393939d220 */ /* 0x010fe20000400000 */
[----:B------:R-:W-:Y:S01]  /*4160*/  FSETP.GEU.AND P5, PT, R41, -126, PT ;  /* 0xc2fc00002900780b */ /* 0x000fe20003fae000 */
[----:B-1----:R-:W-:Y:S01]  /*4170*/  FFMA R25, R68, UR6, -R13 ;  /* 0x0000000644197c23 */ /* 0x002fe2000800080d */
[----:B------:R-:W-:-:S03]  /*4180*/  ULDC UR6, c[0x0][0x604] ;  /* 0x0001810000067ab9 */ /* 0x000fc60000000800 */
[----:B------:R-:W-:Y:S01]  /*4190*/  @!P6 FMUL R37, R37, 0.5 ;  /* 0x3f0000002525e820 */ /* 0x000fe20000400000 */
[----:B------:R1:W4:Y:S01]  /*41a0*/  MUFU.EX2 R61, R29 ;  /* 0x0000001d003d7308 */ /* 0x0003220000000800 */
[----:B--2---:R-:W-:-:S06]  /*41b0*/  @!P4 FMUL R60, R60, R60 ;  /* 0x0000003c3c3cc220 */ /* 0x004fcc0000400000 */
[----:B------:R-:W-:Y:S01]  /*41c0*/  @!P5 FMUL R41, R41, 0.5 ;  /* 0x3f0000002929d820 */ /* 0x000fe20000400000 */
[----:B------:R2:W5:Y:S01]  /*41d0*/  MUFU.EX2 R64, R33 ;  /* 0x0000002100407308 */ /* 0x0005620000000800 */
[--C-:B-1----:R-:W-:Y:S01]  /*41e0*/  FFMA R29, R72, UR6, -R13.reuse ;  /* 0x00000006481d7c23 */ /* 0x102fe2000800080d */
[----:B------:R-:W-:Y:S01]  /*41f0*/  ULDC UR6, c[0x0][0x604] ;  /* 0x0001810000067ab9 */ /* 0x000fe20000000800 */
[----:B---3--:R-:W-:Y:S01]  /*4200*/  @!P1 FMUL R103, R103, R103 ;  /* 0x0000006767679220 */ /* 0x008fe20000400000 */
[--C-:B------:R-:W-:Y:S01]  /*4210*/  FFMA R72, R69, UR6, -R13.reuse ;  /* 0x0000000645487c23 */ /* 0x100fe2000800080d */
[----:B------:R-:W-:Y:S01]  /*4220*/  ULDC UR6, c[0x0][0x604] ;  /* 0x0001810000067ab9 */ /* 0x000fe20000000800 */
[----:B------:R-:W-:Y:S02]  /*4230*/  FSETP.GEU.AND P1, PT, R25, -126, PT ;  /* 0xc2fc00001900780b */ /* 0x000fe40003f2e000 */
[----:B------:R1:W3:Y:S01]  /*4240*/  MUFU.EX2 R65, R37 ;  /* 0x0000002500417308 */ /* 0x0002e20000000800 */
[----:B--2---:R-:W-:Y:S01]  /*4250*/  FFMA R33, R73, UR6, -R13 ;  /* 0x0000000649217c23 */ /* 0x004fe2000800080d */
[----:B------:R-:W-:Y:S01]  /*4260*/  ULDC UR6, c[0x0][0x604] ;  /* 0x0001810000067ab9 */ /* 0x000fe20000000800 */
[----:B------:R-:W-:Y:S01]  /*4270*/  FSETP.GEU.AND P4, PT, R29, -126, PT ;  /* 0xc2fc00001d00780b */ /* 0x000fe20003f8e000 */
[----:B----4-:R-:W-:Y:S01]  /*4280*/  @!P3 FMUL R61, R61, R61 ;  /* 0x0000003d3d3db220 */ /* 0x010fe20000400000 */
[----:B------:R-:W-:-:S03]  /*4290*/  FSETP.GEU.AND P3, PT, R72, -126, PT ;  /* 0xc2fc00004800780b */ /* 0x000fc60003f6e000 */
[----:B------:R2:W4:Y:S01]  /*42a0*/  MUFU.EX2 R68, R41 ;  /* 0x0000002900447308 */ /* 0x0005220000000800 */
[----:B-1----:R-:W-:Y:S01]  /*42b0*/  FFMA R37, R80, UR6, -R13 ;  /* 0x0000000650257c23 */ /* 0x002fe2000800080d */
[----:B------:R-:W-:Y:S01]  /*42c0*/  ULDC UR6, c[0x0][0x604] ;  /* 0x0001810000067ab9 */ /* 0x000fe20000000800 */
[----:B-----5:R-:W-:Y:S01]  /*42d0*/  @!P2 FMUL R64, R64, R64 ;  /* 0x000000404040a220 */ /* 0x020fe20000400000 */
[----:B------:R-:W-:Y:S01]  /*42e0*/  FSETP.GEU.AND P2, PT, R33, -126, PT ;  /* 0xc2fc00002100780b */ /* 0x000fe20003f4e000 */
[----:B------:R-:W-:-:S03]  /*42f0*/  @!P1 FMUL R25, R25, 0.5 ;  /* 0x3f00000019199820 */ /* 0x000fc60000400000 */
[----:B------:R-:W-:Y:S01]  /*4300*/  @!P4 FMUL R29, R29, 0.5 ;  /* 0x3f0000001d1dc820 */ /* 0x000fe20000400000 */
[----:B--2---:R-:W-:Y:S01]  /*4310*/  FFMA R41, R81, UR6, -R13 ;  /* 0x0000000651297c23 */ /* 0x004fe2000800080d */
[----:B---3--:R-:W-:Y:S01]  /*4320*/  @!P6 FMUL R65, R65, R65 ;  /* 0x000000414141e220 */ /* 0x008fe20000400000 */
[----:B------:R-:W-:Y:S01]  /*4330*/  FSETP.GEU.AND P6, PT, R37, -126, PT ;  /* 0xc2fc00002500780b */ /* 0x000fe20003fce000 */
[----:B------:R-:W-:Y:S01]  /*4340*/  ULDC UR6, c[0x0][0x604] ;  /* 0x0001810000067ab9 */ /* 0x000fe20000000800 */
[----:B------:R1:W2:Y:S01]  /*4350*/  MUFU.EX2 R69, R25 ;  /* 0x0000001900457308 */ /* 0x0002a20000000800 */
[----:B------:R-:W-:Y:S01]  /*4360*/  @!P3 FMUL R72, R72, 0.5 ;  /* 0x3f0000004848b820 */ /* 0x000fe20000400000 */
[----:B----4-:R-:W-:Y:S01]  /*4370*/  @!P5 FMUL R68, R68, R68 ;  /* 0x000000444444d220 */ /* 0x010fe20000400000 */
[----:B------:R-:W-:Y:S01]  /*4380*/  FSETP.GEU.AND P5, PT, R41, -126, PT ;  /* 0xc2fc00002900780b */ /* 0x000fe20003fae000 */
[----:B------:R-:W-:-:S04]  /*4390*/  @!P2 FMUL R33, R33, 0.5 ;  /* 0x3f0000002121a820 */ /* 0x000fc80000400000 */
[----:B------:R3:W4:Y:S01]  /*43a0*/  MUFU.EX2 R73, R29 ;  /* 0x0000001d00497308 */ /* 0x0007220000000800 */
[----:B-1----:R-:W-:Y:S01]  /*43b0*/  FFMA R25, R76, UR6, -R13 ;  /* 0x000000064c197c23 */ /* 0x002fe2000800080d */
[----:B------:R-:W-:Y:S01]  /*43c0*/  ULDC UR6, c[0x0][0x604] ;  /* 0x0001810000067ab9 */ /* 0x000fe20000000800 */
[----:B------:R-:W-:-:S05]  /*43d0*/  @!P6 FMUL R37, R37, 0.5 ;  /* 0x3f0000002525e820 */ /* 0x000fca0000400000 */
[----:B------:R1:W5:Y:S01]  /*43e0*/  MUFU.EX2 R80, R33 ;  /* 0x0000002100507308 */ /* 0x0003620000000800 */
[----:B---3--:R-:W-:Y:S01]  /*43f0*/  FFMA R29, R77, UR6, -R13 ;  /* 0x000000064d1d7c23 */ /* 0x008fe2000800080d */
[----:B------:R-:W-:Y:S01]  /*4400*/  @!P5 FMUL R41, R41, 0.5 ;  /* 0x3f0000002929d820 */ /* 0x000fe20000400000 */
[----:B------:R-:W-:Y:S01]  /*4410*/  ULDC UR6, c[0x0][0x604] ;  /* 0x0001810000067ab9 */ /* 0x000fe20000000800 */
[----:B--2---:R-:W-:-:S04]  /*4420*/  @!P1 FMUL R69, R69, R69 ;  /* 0x0000004545459220 */ /* 0x004fc80000400000 */
[----:B------:R2:W3:Y:S01]  /*4430*/  MUFU.EX2 R81, R37 ;  /* 0x0000002500517308 */ /* 0x0004e20000000800 */
[--C-:B-1----:R-:W-:Y:S01]  /*4440*/  FFMA R33, R84, UR6, -R13.reuse ;  /* 0x0000000654217c23 */ /* 0x102fe2000800080d */
[----:B------:R-:W-:Y:S01]  /*4450*/  FFMA R13, R85, UR7, -R13 ;  /* 0x00000007550d7c23 */ /* 0x000fe2000800080d */
[----:B----4-:R-:W-:Y:S01]  /*4460*/  @!P4 FMUL R73, R73, R73 ;  /* 0x000000494949c220 */ /* 0x010fe20000400000 */
[----:B------:R-:W-:-:S04]  /*4470*/  FSETP.GEU.AND P4, PT, R25, -126, PT ;  /* 0xc2fc00001900780b */ /* 0x000fc80003f8e000 */
[----:B------:R1:W4:Y:S01]  /*4480*/  MUFU.EX2 R76, R41 ;  /* 0x00000029004c7308 */ /* 0x0003220000000800 */
[----:B-----5:R-:W-:Y:S01]  /*4490*/  @!P2 FMUL R80, R80, R80 ;  /* 0x000000505050a220 */ /* 0x020fe20000400000 */
[----:B------:R-:W-:Y:S01]  /*44a0*/  FSETP.GEU.AND P2, PT, R29, -126, PT ;  /* 0xc2fc00001d00780b */ /* 0x000fe20003f4e000 */
[----:B--2---:R-:W-:-:S04]  /*44b0*/  FADD R37, R14, R59 ;  /* 0x0000003b0e257221 */ /* 0x004fc80000000000 */
[----:B------:R-:W-:Y:S01]  /*44c0*/  FADD R49, R37, R48 ;  /* 0x0000003025317221 */ /* 0x000fe20000000000 */
[----:B------:R-:W-:Y:S01]  /*44d0*/  FADD R37, R17, R58 ;  /* 0x0000003a11257221 */ /* 0x000fe20000000000 */
[----:B---3--:R-:W-:Y:S01]  /*44e0*/  @!P6 FMUL R81, R81, R81 ;  /* 0x000000515151e220 */ /* 0x008fe20000400000 */
[----:B------:R-:W-:Y:S01]  /*44f0*/  FSETP.GEU.AND P6, PT, R33, -126, PT ;  /* 0xc2fc00002100780b */ /* 0x000fe20003fce000 */
[----:B-1----:R-:W-:Y:S01]  /*4500*/  FADD R41, R27, R62 ;  /* 0x0000003e1b297221 */ /* 0x002fe20000000000 */
[----:B------:R-:W-:Y:S01]  /*4510*/  @!P4 FMUL R25, R25, 0.5 ;  /* 0x3f0000001919c820 */ /* 0x000fe20000400000 */
[----:B------:R-:W1:Y:S01]  /*4520*/  MUFU.EX2 R72, R72 ;  /* 0x0000004800487308 */ /* 0x000e620000000800 */
[----:B------:R-:W-:Y:S01]  /*4530*/  FADD R48, R38, R75 ;  /* 0x0000004b26307221 */ /* 0x000fe20000000000 */
[----:B------:R-:W-:Y:S01]  /*4540*/  FADD R98, R41, R52 ;  /* 0x0000003429627221 */ /* 0x000fe20000000000 */
[----:B------:R-:W-:Y:S01]  /*4550*/  FADD R41, R30, R67 ;  /* 0x000000431e297221 */ /* 0x000fe20000000000 */
[----:B----4-:R-:W-:Y:S01]  /*4560*/  @!P5 FMUL R76, R76, R76 ;  /* 0x0000004c4c4cd220 */ /* 0x010fe20000400000 */
[----:B------:R-:W-:Y:S01]  /*4570*/  FSETP.GEU.AND P5, PT, R13, -126, PT ;  /* 0xc2fc00000d00780b */ /* 0x000fe20003fae000 */
[----:B------:R-:W-:Y:S01]  /*4580*/  FADD R52, R47, R74 ;  /* 0x0000004a2f347221 */ /* 0x000fe20000000000 */
[----:B------:R-:W-:Y:S01]  /*4590*/  FADD R100, R41, R88 ;  /* 0x0000005829647221 */ /* 0x000fe20000000000 */
[----:B------:R-:W-:Y:S01]  /*45a0*/  FADD R88, R50, R87 ;  /* 0x0000005732587221 */ /* 0x000fe20000000000 */
[----:B------:R-:W-:Y:S01]  /*45b0*/  @!P2 FMUL R29, R29, 0.5 ;  /* 0x3f0000001d1da820 */ /* 0x000fe20000400000 */
[----:B------:R-:W-:Y:S01]  /*45c0*/  FADD R53, R37, R52 ;  /* 0x0000003425357221 */ /* 0x000fe20000000000 */
[----:B------:R-:W-:Y:S01]  /*45d0*/  FADD R37, R34, R71 ;  /* 0x0000004722257221 */ /* 0x000fe20000000000 */
[----:B------:R-:W-:Y:S01]  /*45e0*/  @!P6 FMUL R33, R33, 0.5 ;  /* 0x3f0000002121e820 */ /* 0x000fe20000400000 */
[----:B------:R2:W3:Y:S01]  /*45f0*/  MUFU.EX2 R77, R25 ;  /* 0x00000019004d7308 */ /* 0x0004e20000000800 */
[----:B------:R-:W-:Y:S01]  /*4600*/  FADD R52, R43, R24 ;  /* 0x000000182b347221 */ /* 0x000fe20000000000 */
[----:B------:R-:W-:Y:S01]  /*4610*/  FADD R104, R37, R88 ;  /* 0x0000005825687221 */ /* 0x000fe20000000000 */
[----:B------:R-:W-:Y:S01]  /*4620*/  FADD R90, R86, R81 ;  /* 0x00000051565a7221 */ /* 0x000fe20000000000 */
[----:B------:R-:W-:Y:S01]  /*4630*/  FADD R37, R93, R68 ;  /* 0x000000445d257221 */ /* 0x000fe20000000000 */
[----:B------:R-:W-:Y:S01]  /*4640*/  @!P5 FMUL R13, R13, 0.5 ;  /* 0x3f0000000d0dd820 */ /* 0x000fe20000400000 */
[----:B------:R-:W-:Y:S01]  /*4650*/  FADD R92, R101, R76 ;  /* 0x0000004c655c7221 */ /* 0x000fe20000000000 */
[----:B-1----:R-:W-:Y:S01]  /*4660*/  @!P3 FMUL R72, R72, R72 ;  /* 0x000000484848b220 */ /* 0x002fe20000400000 */
[----:B------:R1:W4:Y:S01]  /*4670*/  MUFU.EX2 R84, R29 ;  /* 0x0000001d00547308 */ /* 0x0003220000000800 */
[----:B--2---:R-:W-:Y:S01]  /*4680*/  FADD R25, R15, R54 ;  /* 0x000000360f197221 */ /* 0x004fe20000000000 */
[----:B------:R-:W-:Y:S01]  /*4690*/  FADD R96, R37, R92 ;  /* 0x0000005c25607221 */ /* 0x000fe20000000000 */
[----:B------:R-:W-:Y:S01]  /*46a0*/  FADD R49, R49, R98 ;  /* 0x0000006231317221 */ /* 0x000fe20000000000 */
[----:B------:R-:W-:Y:S01]  /*46b0*/  F2FP.F16.F32.PACK_AB R47, R42, R47 ;  /* 0x0000002f2a2f723e */ /* 0x000fe200000000ff */
[----:B------:R-:W-:Y:S01]  /*46c0*/  FADD R51, R25, R48 ;  /* 0x0000003019337221 */ /* 0x000fe20000000000 */
[----:B------:R-:W-:Y:S01]  /*46d0*/  FADD R25, R26, R63 ;  /* 0x0000003f1a197221 */ /* 0x000fe20000000000 */
[----:B------:R-:W-:Y:S01]  /*46e0*/  FADD R48, R42, R79 ;  /* 0x0000004f2a307221 */ /* 0x000fe20000000000 */
[----:B------:R2:W5:Y:S01]  /*46f0*/  MUFU.EX2 R85, R33 ;  /* 0x0000002100557308 */ /* 0x0005620000000800 */
[----:B-1----:R-:W-:Y:S01]  /*4700*/  FADD R29, R31, R66 ;  /* 0x000000421f1d7221 */ /* 0x002fe20000000000 */
[----:B---3--:R-:W-:Y:S01]  /*4710*/  @!P4 FMUL R77, R77, R77 ;  /* 0x0000004d4d4dc220 */ /* 0x008fe20000400000 */
[----:B------:R-:W-:Y:S01]  /*4720*/  FADD R55, R25, R48 ;  /* 0x0000003019377221 */ /* 0x000fe20000000000 */
[----:B------:R-:W-:Y:S01]  /*4730*/  FADD R25, R28, R103 ;  /* 0x000000671c197221 */ /* 0x000fe20000000000 */
[----:B------:R-:W-:Y:S01]  /*4740*/  FADD R102, R29, R52 ;  /* 0x000000341d667221 */ /* 0x000fe20000000000 */
[----:B------:R-:W-:Y:S01]  /*4750*/  FADD R48, R44, R73 ;  /* 0x000000492c307221 */ /* 0x000fe20000000000 */
[----:B------:R-:W-:Y:S01]  /*4760*/  FADD R29, R89, R60 ;  /* 0x0000003c591d7221 */ /* 0x000fe20000000000 */
[----:B------:R1:W3:Y:S01]  /*4770*/  MUFU.EX2 R88, R13 ;  /* 0x0000000d00587308 */ /* 0x0002e20000000800 */
[----:B--2---:R-:W-:Y:S01]  /*4780*/  FADD R33, R36, R65 ;  /* 0x0000004124217221 */ /* 0x004fe20000000000 */
[----:B------:R-:W-:Y:S01]  /*4790*/  FADD R52, R97, R80 ;  /* 0x0000005061347221 */ /* 0x000fe20000000000 */
[----:B----4-:R-:W-:Y:S01]  /*47a0*/  @!P2 FMUL R84, R84, R84 ;  /* 0x000000545454a220 */ /* 0x010fe20000400000 */
[----:B------:R-:W-:Y:S01]  /*47b0*/  FADD R41, R25, R48 ;  /* 0x0000003019297221 */ /* 0x000fe20000000000 */
[----:B------:R-:W-:Y:S01]  /*47c0*/  FADD R94, R33, R90 ;  /* 0x0000005a215e7221 */ /* 0x000fe20000000000 */
[----:B------:R-:W-:Y:S01]  /*47d0*/  FADD R45, R29, R52 ;  /* 0x000000341d2d7221 */ /* 0x000fe20000000000 */
[----:B------:R-:W-:Y:S01]  /*47e0*/  FADD R48, R82, R77 ;  /* 0x0000004d52307221 */ /* 0x000fe20000000000 */
[----:B------:R-:W-:Y:S01]  /*47f0*/  FADD R29, R40, R69 ;  /* 0x00000045281d7221 */ /* 0x000fe20000000000 */
[----:B-----5:R-:W-:Y:S01]  /*4800*/  @!P6 FMUL R85, R85, R85 ;  /* 0x000000555555e220 */ /* 0x020fe20000400000 */
[----:B-1----:R-:W-:Y:S01]  /*4810*/  FADD R13, R32, R61 ;  /* 0x0000003d200d7221 */ /* 0x002fe20000000000 */
[----:B------:R-:W-:Y:S01]  /*4820*/  FADD R25, R91, R64 ;  /* 0x000000405b197221 */ /* 0x000fe20000000000 */
[----:B------:R-:W-:Y:S01]  /*4830*/  FADD R52, R99, R84 ;  /* 0x0000005463347221 */ /* 0x000fe20000000000 */
[----:B------:R-:W-:Y:S01]  /*4840*/  FADD R90, R56, R85 ;  /* 0x00000055385a7221 */ /* 0x000fe20000000000 */
[----:B------:R-:W-:Y:S01]  /*4850*/  FADD R33, R95, R72 ;  /* 0x000000485f217221 */ /* 0x000fe20000000000 */
[----:B------:R-:W-:Y:S01]  /*4860*/  FADD R13, R13, R48 ;  /* 0x000000300d0d7221 */ /* 0x000fe20000000000 */
[----:B------:R-:W-:Y:S01]  /*4870*/  FADD R25, R25, R52 ;  /* 0x0000003419197221 */ /* 0x000fe20000000000 */
[----:B---3--:R-:W-:Y:S01]  /*4880*/  @!P5 FMUL R88, R88, R88 ;  /* 0x000000585858d220 */ /* 0x008fe20000400000 */
[----:B------:R-:W-:Y:S01]  /*4890*/  FADD R90, R29, R90 ;  /* 0x0000005a1d5a7221 */ /* 0x000fe20000000000 */
        /* <DEDUP_REMOVED lines=12> */
[----:B------:R-:W-:Y:S01]  /*4960*/  F2FP.F16.F32.PACK_AB R53, R15, R14 ;  /* 0x0000000e0f35723e */ /* 0x000fe200000000ff */
[----:B------:R-:W-:Y:S01]  /*4970*/  FADD R13, R49, R104 ;  /* 0x00000068310d7221 */ /* 0x000fe20000000000 */
[----:B------:R-:W-:Y:S01]  /*4980*/  FADD R92, R45, R92 ;  /* 0x0000005c2d5c7221 */ /* 0x000fe20000000000 */
[----:B------:R-:W-:-:S02]  /*4990*/  F2FP.F16.F32.PACK_AB R49, R30, R27 ;  /* 0x0000001b1e31723e */ /* 0x000fc400000000ff */
[----:B------:R-:W-:Y:S01]  /*49a0*/  F2FP.F16.F32.PACK_AB R43, R50, R43 ;  /* 0x0000002b322b723e */ /* 0x000fe200000000ff */
[----:B------:R-:W-:Y:S01]  /*49b0*/  FADD R15, R41, R92 ;  /* 0x0000005c290f7221 */ /* 0x000fe20000000000 */
[----:B------:R-:W-:Y:S02]  /*49c0*/  F2FP.F16.F32.PACK_AB R37, R54, R59 ;  /* 0x0000003b3625723e */ /* 0x000fe400000000ff */
[----:B------:R-:W-:Y:S02]  /*49d0*/  F2FP.F16.F32.PACK_AB R55, R26, R17 ;  /* 0x000000111a37723e */ /* 0x000fe400000000ff */
[----:B------:R-:W-:Y:S02]  /*49e0*/  F2FP.F16.F32.PACK_AB R51, R34, R31 ;  /* 0x0000001f2233723e */ /* 0x000fe400000000ff */
[----:B------:R-:W-:Y:S02]  /*49f0*/  F2FP.F16.F32.PACK_AB R45, R38, R35 ;  /* 0x00000023262d723e */ /* 0x000fe400000000ff */
[----:B------:R-:W-:-:S02]  /*4a00*/  F2FP.F16.F32.PACK_AB R41, R46, R39 ;  /* 0x000000272e29723e */ /* 0x000fc400000000ff */
[----:B------:R-:W-:Y:S02]  /*4a10*/  F2FP.F16.F32.PACK_AB R27, R87, R24 ;  /* 0x00000018571b723e */ /* 0x000fe400000000ff */
        /* <DEDUP_REMOVED lines=22> */
[----:B------:R-:W-:-:S02]  /*4b80*/  MOV R17, 0x2 ;  /* 0x0000000200117802 */ /* 0x000fc40000000f00 */
[----:B------:R-:W-:-:S07]  /*4b90*/  SHF.L.U32 R57, RZ, 0x1f, RZ ;  /* 0x0000001fff397819 */ /* 0x000fce00000006ff */
.L_x_23:
[----:B-1----:R1:W2:Y:S02]  /*4ba0*/  SYNCS.PHASECHK.TRANS64.TRYWAIT P1, [R2+URZ+0x16808], R57 ;  /* 0x01680839020075a7 */ /* 0x0022a4000802017f */
[----:B--2---:R-:W-:Y:S05]  /*4bb0*/  @!P1 NANOSLEEP.SYNCS 0x989680 ;  /* 0x009896800000995d */ /* 0x004fea0003900000 */
[----:B------:R-:W2:Y:S02]  /*4bc0*/  @!P1 SYNCS.PHASECHK.TRANS64 P1, [R2+URZ+0x16808], R57 ;  /* 0x01680839020095a7 */ /* 0x000ea4000802007f */
[----:B--2---:R-:W-:Y:S05]  /*4bd0*/  @!P1 BRA `(.L_x_23) ;  /* 0xfffffffc00f09947 */ /* 0x004fea000383ffff */
[----:B------:R-:W-:Y:S01]  /*4be0*/  UIADD3 UR6, UR14, 0x500, URZ ;  /* 0x000005000e067890 */ /* 0x000fe2000fffe03f */
[----:B------:R-:W-:Y:S01]  /*4bf0*/  WARPGROUP.ARRIVE ;  /* 0x00000000000079c5 */ /* 0x000fe20000000000 */
[----:B------:R-:W-:Y:S01]  /*4c00*/  UMOV UR7, 0xc0000010 ;  /* 0xc000001000077882 */ /* 0x000fe20000000000 */
[----:B------:R-:W-:Y:S01]  /*4c10*/  UIADD3 UR8, UR14, 0x600, URZ ;  /* 0x000006000e087890 */ /* 0x000fe2000fffe03f */
[C---:B------:R-:W-:Y:S01]  /*4c20*/  ISETP.GE.AND P1, PT, R131.reuse, 0x3, PT ;  /* 0x000000038300780c */ /* 0x040fe20003f26270 */
[----:B------:R-:W-:Y:S01]  /*4c30*/  UMOV UR19, 0xc0000010 ;  /* 0xc000001000137882 */ /* 0x000fe20000000000 */
[----:B------:R-:W-:Y:S01]  /*4c40*/  UIADD3 UR10, UR14, 0x700, URZ ;  /* 0x000007000e0a7890 */ /* 0x000fe2000fffe03f */
[----:B------:R-:W-:Y:S01]  /*4c50*/  VIADD R14, R2, 0x16820 ;  /* 0x00016820020e7836 */ /* 0x000fe20000000000 */
[----:B------:R-:W-:Y:S01]  /*4c60*/  UMOV UR11, 0xc0000010 ;  /* 0xc0000010000b7882 */ /* 0x000fe20000000000 */
[----:B------:R-:W-:Y:S01]  /*4c70*/  HGMMA.64x16x16.F32 R120, R52, gdesc[UR4].tnspB, RZ, !UPT, gsb0 ;  /* 0x4020000434787df0 */ /* 0x000fe2000c0008ff */
[----:B------:R-:W-:Y:S01]  /*4c80*/  UMOV UR18, UR8 ;  /* 0x0000000800127c82 */ /* 0x000fe20008000000 */
[----:B------:R-:W-:Y:S01]  /*4c90*/  UIADD3 UR12, UR14, 0x800, URZ ;  /* 0x000008000e0c7890 */ /* 0x000fe2000fffe03f */
[----:B------:R-:W-:Y:S01]  /*4ca0*/  VIADD R12, R12, 0x80 ;  /* 0x000000800c0c7836 */ /* 0x000fe20000000000 */
[----:B------:R-:W-:Y:S01]  /*4cb0*/  UIADD3 UR6, UR14, 0x900, URZ ;  /* 0x000009000e067890 */ /* 0x000fe2000fffe03f */
[----:B------:R-:W-:Y:S01]  /*4cc0*/  IADD3 R131, R131, -0x1, RZ ;  /* 0xffffffff83837810 */ /* 0x000fe20007ffe0ff */
[----:B------:R-:W-:Y:S01]  /*4cd0*/  UMOV UR7, 0xc0000010 ;  /* 0xc000001000077882 */ /* 0x000fe20000000000 */
[----:B------:R-:W-:Y:S01]  /*4ce0*/  UIADD3 UR8, UR14, 0x620, URZ ;  /* 0x000006200e087890 */ /* 0x000fe2000fffe03f */
[----:B------:R-:W-:-:S02]  /*4cf0*/  WARPGROUP.DEPBAR.LE gsb0, 0x0 ;  /* 0x00008000000079c5 */ /* 0x000fc40000010000 */
[----:B------:R-:W-:-:S06]  /*4d00*/  WARPGROUP.ARRIVE ;  /* 0x00000000000079c5 */ /* 0x000fcc0000000000 */
[----:B------:R-:W-:Y:S01]  /*4d10*/  HGMMA.64x16x16.F32 R112, R52, gdesc[UR16].tnspB, RZ, !UPT, gsb0 ;  /* 0x4020001034707df0 */ /* 0x000fe2000c0008ff */
[----:B------:R-:W-:Y:S01]  /*4d20*/  UMOV UR18, UR8 ;  /* 0x0000000800127c82 */ /* 0x000fe20008000000 */
[----:B------:R-:W-:Y:S01]  /*4d30*/  UMOV UR19, 0xc0000010 ;  /* 0xc000001000137882 */ /* 0x000fe20000000000 */
[----:B------:R-:W-:Y:S01]  /*4d40*/  UIADD3 UR8, UR14, 0x640, URZ ;  /* 0x000006400e087890 */ /* 0x000fe2000fffe03f */
[----:B------:R-:W-:Y:S02]  /*4d50*/  WARPGROUP.DEPBAR.LE gsb0, 0x0 ;  /* 0x00008000000079c5 */ /* 0x000fe40000010000 */
        /* <DEDUP_REMOVED lines=8> */
[----:B------:R-:W-:Y:S01]  /*4de0*/  UIADD3 UR10, UR14, 0x720, URZ ;  /* 0x000007200e0a7890 */ /* 0x000fe2000fffe03f */
[----:B------:R-:W-:Y:S01]  /*4df0*/  UMOV UR11, 0xc0000010 ;  /* 0xc0000010000b7882 */ /* 0x000fe20000000000 */
[----:B------:R-:W-:Y:S02]  /*4e00*/  WARPGROUP.DEPBAR.LE gsb0, 0x0 ;  /* 0x00008000000079c5 */ /* 0x000fe40000010000 */
[----:B------:R-:W-:-:S06]  /*4e10*/  WARPGROUP.ARRIVE ;  /* 0x00000000000079c5 */ /* 0x000fcc0000000000 */
[----:B------:R-:W-:Y:S01]  /*4e20*/  HGMMA.64x16x16.F32 R88, R52, gdesc[UR4].tnspB, RZ, !UPT, gsb0 ;  /* 0x4020000434587df0 */ /* 0x000fe2000c0008ff */
[----:B------:R-:W-:Y:S01]  /*4e30*/  UIADD3 UR6, UR14, 0x520, URZ ;  /* 0x000005200e067890 */ /* 0x000fe2000fffe03f */
[----:B------:R-:W-:Y:S01]  /*4e40*/  UMOV UR7, 0xc0000010 ;  /* 0xc000001000077882 */ /* 0x000fe20000000000 */
[----:B------:R-:W-:Y:S02]  /*4e50*/  WARPGROUP.DEPBAR.LE gsb0, 0x0 ;  /* 0x00008000000079c5 */ /* 0x000fe40000010000 */
[----:B------:R-:W-:-:S06]  /*4e60*/  WARPGROUP.ARRIVE ;  /* 0x00000000000079c5 */ /* 0x000fcc0000000000 */
[----:B------:R-:W-:Y:S01]  /*4e70*/  HGMMA.64x16x16.F32 R120, R48, gdesc[UR4].tnspB, R120, gsb0 ;  /* 0x4020000430787df0 */ /* 0x000fe20008000878 */
[----:B------:R-:W-:Y:S01]  /*4e80*/  UIADD3 UR6, UR14, 0x920, URZ ;  /* 0x000009200e067890 */ /* 0x000fe2000fffe03f */
[----:B------:R-:W-:Y:S01]  /*4e90*/  UMOV UR7, 0xc0000010 ;  /* 0xc000001000077882 */ /* 0x000fe20000000000 */
[----:B------:R-:W-:Y:S02]  /*4ea0*/  WARPGROUP.DEPBAR.LE gsb0, 0x0 ;  /* 0x00008000000079c5 */ /* 0x000fe40000010000 */
[----:B------:R-:W-:-:S06]  /*4eb0*/  WARPGROUP.ARRIVE ;  /* 0x00000000000079c5 */ /* 0x000fcc0000000000 */
[----:B------:R-:W-:Y:S01]  /*4ec0*/  HGMMA.64x16x16.F32 R112, R48, gdesc[UR16].tnspB, R112, gsb0 ;  /* 0x4020001030707df0 */ /* 0x000fe20008000870 */
[----:B------:R-:W-:Y:S01]  /*4ed0*/  UMOV UR18, UR8 ;  /* 0x0000000800127c82 */ /* 0x000fe20008000000 */
[----:B------:R-:W-:Y:S01]  /*4ee0*/  UMOV UR19, 0xc0000010 ;  /* 0xc000001000137882 */ /* 0x000fe20000000000 */
[----:B------:R-:W-:Y:S01]  /*4ef0*/  UIADD3 UR8, UR14, 0x660, URZ ;  /* 0x000006600e087890 */ /* 0x000fe2000fffe03f */
        /* <DEDUP_REMOVED lines=157> */
[----:B------:R-:W-:Y:S03]  /*58d0*/  HGMMA.64x16x16.F32 R112, R24, gdesc[UR16].tnspB, R112, gsb0 ;  /* 0x4020001018707df0 */ /* 0x000fe60008000870 */
[----:B------:R-:W-:Y:S02]  /*58e0*/  WARPGROUP.DEPBAR.LE gsb0, 0x0 ;  /* 0x00008000000079c5 */ /* 0x000fe40000010000 */
[----:B------:R-:W-:-:S06]  /*58f0*/  WARPGROUP.ARRIVE ;  /* 0x00000000000079c5 */ /* 0x000fcc0000000000 */
[----:B------:R-:W-:Y:S01]  /*5900*/  HGMMA.64x16x16.F32 R104, R24, gdesc[UR8].tnspB, R104, gsb0 ;  /* 0x4020000818687df0 */ /* 0x000fe20008000868 */
[----:B------:R-:W-:Y:S01]  /*5910*/  UMOV UR10, UR12 ;  /* 0x0000000c000a7c82 */ /* 0x000fe20008000000 */
[----:B------:R-:W-:Y:S01]  /*5920*/  UMOV UR11, 0xc0000010 ;  /* 0xc0000010000b7882 */ /* 0x000fe20000000000 */
[----:B------:R-:W-:Y:S02]  /*5930*/  WARPGROUP.DEPBAR.LE gsb0, 0x0 ;  /* 0x00008000000079c5 */ /* 0x000fe40000010000 */
[----:B------:R-:W-:-:S06]  /*5940*/  WARPGROUP.ARRIVE ;  /* 0x00000000000079c5 */ /* 0x000fcc0000000000 */
[----:B------:R-:W-:Y:S03]  /*5950*/  HGMMA.64x16x16.F32 R96, R24, gdesc[UR8].tnspB, R96, gsb0 ;  /* 0x4020000818607df0 */ /* 0x000fe60008000860 */
[----:B------:R-:W-:Y:S02]  /*5960*/  WARPGROUP.DEPBAR.LE gsb0, 0x0 ;  /* 0x00008000000079c5 */ /* 0x000fe40000010000 */
[----:B------:R-:W-:-:S06]  /*5970*/  WARPGROUP.ARRIVE ;  /* 0x00000000000079c5 */ /* 0x000fcc0000000000 */
[----:B------:R-:W-:Y:S03]  /*5980*/  HGMMA.64x16x16.F32 R88, R24, gdesc[UR4].tnspB, R88, gsb0 ;  /* 0x4020000418587df0 */ /* 0x000fe60008000858 */
[----:B------:R-:W-:Y:S02]  /*5990*/  WARPGROUP.DEPBAR.LE gsb0, 0x0 ;  /* 0x00008000000079c5 */ /* 0x000fe40000010000 */
[----:B------:R-:W-:-:S04]  /*59a0*/  PRMT R24, RZ, 0x654, R14 ;  /* 0x00000654ff187816 */ /* 0x000fc8000000000e */
[----:B------:R2:W-:Y:S01]  /*59b0*/  SYNCS.ARRIVE.TRANS64.RED.A1T0 RZ, [R24+URZ], RZ ;  /* 0x000000ff18ff79a7 */ /* 0x0005e2000810043f */
[----:B------:R-:W-:Y:S05]  /*59c0*/  @!P1 BRA `(.L_x_24) ;  /* 0x0000003c00809947 */ /* 0x000fea0003800000 */
[----:B------:R-:W-:Y:S01]  /*59d0*/  IMAD.MOV.U32 R133, RZ, RZ, R22 ;  /* 0x000000ffff857224 */ /* 0x000fe200078e0016 */
[----:B------:R-:W-:Y:S01]  /*59e0*/  MOV R17, 0x2 ;  /* 0x0000000200117802 */ /* 0x000fe20000000f00 */
[----:B------:R-:W-:Y:S01]  /*59f0*/  IMAD.MOV.U32 R129, RZ, RZ, R23 ;  /* 0x000000ffff817224 */ /* 0x000fe200078e0017 */
[----:B------:R-:W-:Y:S01]  /*5a00*/  ULDC.64 UR22, c[0x0][0x198] ;  /* 0x0000660000167ab9 */ /* 0x000fe20000000a00 */
[----:B------:R-:W-:Y:S02]  /*5a10*/  IMAD.MOV.U32 R7, RZ, RZ, 0x1 ;  /* 0x00000001ff077424 */ /* 0x000fe400078e00ff */
[----:B------:R-:W-:-:S07]  /*5a20*/  IMAD.MOV.U32 R4, RZ, RZ, RZ ;  /* 0x000000ffff047224 */ /* 0x000fce00078e00ff */
.L_x_36:
[----:B------:R-:W-:Y:S01]  /*5a30*/  ISETP.GT.AND P1, PT, R131, 0x2, PT ;  /* 0x000000028300780c */ /* 0x000fe20003f24270 */
[----:B------:R-:W-:Y:S01]  /*5a40*/  IMAD R23, R17, 0x8, R2 ;  /* 0x0000000811177824 */ /* 0x000fe200078e0202 */
[----:B------:R-:W-:Y:S02]  /*5a50*/  IADD3 R131, R131, -0x1, RZ ;  /* 0xffffffff83837810 */ /* 0x000fe40007ffe0ff */
[----:B------:R-:W-:-:S09]  /*5a60*/  SHF.L.U32 R22, R4, 0x1f, RZ ;  /* 0x0000001f04167819 */ /* 0x000fd200000006ff */
.L_x_25:
[----:B---3--:R3:W4:Y:S02]  /*5a70*/  SYNCS.PHASECHK.TRANS64.TRYWAIT P2, [R23+URZ+0x16800], R22 ;  /* 0x01680016170075a7 */ /* 0x008724000804017f */
[----:B----4-:R-:W-:Y:S05]  /*5a80*/  @!P2 NANOSLEEP.SYNCS 0x989680 ;  /* 0x009896800000a95d */ /* 0x010fea0003900000 */
[----:B------:R-:W4:Y:S02]  /*5a90*/  @!P2 SYNCS.PHASECHK.TRANS64 P2, [R23+URZ+0x16800], R22 ;  /* 0x016800161700a5a7 */ /* 0x000f24000804007f */
[----:B----4-:R-:W-:Y:S05]  /*5aa0*/  @!P2 BRA `(.L_x_25) ;  /* 0xfffffffc00f0a947 */ /* 0x010fea000383ffff */
[----:B------:R-:W-:Y:S05]  /*5ab0*/  WARPSYNC.ALL ;  /* 0x0000000000007948 */ /* 0x000fea0003800000 */
[----:B------:R-:W-:Y:S01]  /*5ac0*/  R2UR UR6, R17 ;  /* 0x00000000110672ca */ /* 0x000fe200000e0000 */
[----:B-12---:R-:W-:Y:S01]  /*5ad0*/  WARPGROUP.ARRIVE ;  /* 0x00000000000079c5 */ /* 0x006fe20000000000 */
[----:B------:R-:W-:Y:S01]  /*5ae0*/  R2UR UR16, R20 ;  /* 0x00000000141072ca */ /* 0x000fe200000e0000 */
[----:B------:R-:W-:Y:S01]  /*5af0*/  UMOV UR19, 0xc0000010 ;  /* 0xc000001000137882 */ /* 0x000fe20000000000 */
[----:B------:R-:W-:Y:S01]  /*5b00*/  R2UR UR17, R21 ;  /* 0x00000000151172ca */ /* 0x000fe200000e0000 */
[----:B------:R-:W-:Y:S01]  /*5b10*/  UMOV UR11, 0xc0000010 ;  /* 0xc0000010000b7882 */ /* 0x000fe20000000000 */
[----:B------:R-:W-:Y:S01]  /*5b20*/  R2UR UR8, R18 ;  /* 0x00000000120872ca */ /* 0x000fe200000e0000 */
[----:B------:R-:W-:Y:S01]  /*5b30*/  UMOV UR59, 0xc0000010 ;  /* 0xc0000010003b7882 */ /* 0x000fe20000000000 */
[----:B------:R-:W-:Y:S01]  /*5b40*/  R2UR UR9, R19 ;  /* 0x00000000130972ca */ /* 0x000fe200000e0000 */
[----:B------:R-:W-:Y:S01]  /*5b50*/  UMOV UR47, 0xc0000010 ;  /* 0xc0000010002f7882 */ /* 0x000fe20000000000 */
[----:B------:R-:W-:-:S03]  /*5b60*/  ISETP.NE.AND P2, PT, R10, RZ, PT ;  /* 0x000000ff0a00720c */ /* 0x000fc60003f45270 */
[----:B------:R-:W-:-:S04]  /*5b70*/  UIMAD UR6, UR6, 0x500, UR15 ;  /* 0x00000500060678a4 */ /* 0x000fc8000f8e020f */
[----:B------:R-:W-:Y:S02]  /*5b80*/  UIADD3 UR7, UR6, 0x100, URZ ;  /* 0x0000010006077890 */ /* 0x000fe4000fffe03f */
[----:B------:R-:W-:Y:S02]  /*5b90*/  UIADD3 UR58, UR6, 0x200, URZ ;  /* 0x00000200063a7890 */ /* 0x000fe4000fffe03f */
[----:B------:R-:W-:Y:S01]  /*5ba0*/  UMOV UR18, UR6 ;  /* 0x0000000600127c82 */ /* 0x000fe20008000000 */
[----:B------:R-:W-:Y:S01]  /*5bb0*/  UIADD3 UR46, UR6, 0x300, URZ ;  /* 0x00000300062e7890 */ /* 0x000fe2000fffe03f */
[----:B------:R-:W-:Y:S01]  /*5bc0*/  HGMMA.64x128x16.F32 R24, gdesc[UR16], RZ, !UPT, gsb0 ;  /* 0x01e00000101879f0 */ /* 0x000fe2000c0008ff */
[----:B------:R-:W-:Y:S01]  /*5bd0*/  UMOV UR10, UR7 ;  /* 0x00000007000a7c82 */ /* 0x000fe20008000000 */
[----:B------:R-:W-:Y:S01]  /*5be0*/  UIADD3 UR6, UR6, 0x400, URZ ;  /* 0x0000040006067890 */ /* 0x000fe2000fffe03f */
[----:B------:R-:W-:Y:S01]  /*5bf0*/  UMOV UR7, 0xc0000010 ;  /* 0xc000001000077882 */ /* 0x000fe20000000000 */
[----:B------:R-:W-:-:S02]  /*5c00*/  WARPGROUP.DEPBAR.LE gsb0, 0x0 ;  /* 0x00008000000079c5 */ /* 0x000fc40000010000 */
[----:B------:R-:W-:-:S06]  /*5c10*/  WARPGROUP.ARRIVE ;  /* 0x00000000000079c5 */ /* 0x000fcc0000000000 */
[----:B------:R-:W-:Y:S03]  /*5c20*/  HGMMA.64x128x16.F32 R24, gdesc[UR8], R24, gsb0 ;  /* 0x01e00000081879f0 */ /* 0x000fe60008000818 */
[----:B------:R-:W-:Y:S02]  /*5c30*/  WARPGROUP.DEPBAR.LE gsb0, 0x0 ;  /* 0x00008000000079c5 */ /* 0x000fe40000010000 */
[----:B------:R-:W-:-:S07]  /*5c40*/  WARPGROUP.ARRIVE ;  /* 0x00000000000079c5 */ /* 0x000fce0000000000 */
        /* <DEDUP_REMOVED lines=8> */
[----:B------:R-:W-:Y:S05]  /*5cd0*/  @P2 BRA `(.L_x_26) ;  /* 0x0000000000fc2947 */ /* 0x000fea0003800000 */
[----:B------:R-:W-:-:S13]  /*5ce0*/  ISETP.LT.OR P3, PT, R8, 0x1, !P0 ;  /* 0x000000010800780c */ /* 0x000fda0004761670 */
[----:B------:R-:W-:Y:S05]  /*5cf0*/  @P3 BRA `(.L_x_27) ;  /* 0x0000000000f03947 */ /* 0x000fea0003800000 */
[----:B------:R-:W-:Y:S01]  /*5d00*/  ISETP.NE.AND P4, PT, R0, RZ, PT ;  /* 0x000000ff0000720c */ /* 0x000fe20003f85270 */
[----:B---3--:R-:W-:Y:S01]  /*5d10*/  IMAD R22, R5, 0x8, R2 ;  /* 0x0000000805167824 */ /* 0x008fe200078e0202 */
[----:B------:R-:W-:-:S11]  /*5d20*/  SHF.L.U32 R23, R6, 0x1f, RZ ;  /* 0x0000001f06177819 */ /* 0x000fd600000006ff */
.L_x_28:
[----:B-1----:R1:W2:Y:S02]  /*5d30*/  SYNCS.PHASECHK.TRANS64.TRYWAIT P3, [R22+URZ+0x16820], R23 ;  /* 0x01682017160075a7 */ /* 0x0022a4000806017f */
[----:B--2---:R-:W-:Y:S05]  /*5d40*/  @!P3 NANOSLEEP.SYNCS 0x989680 ;  /* 0x009896800000b95d */ /* 0x004fea0003900000 */
[----:B------:R-:W2:Y:S02]  /*5d50*/  @!P3 SYNCS.PHASECHK.TRANS64 P3, [R22+URZ+0x16820], R23 ;  /* 0x016820171600b5a7 */ /* 0x000ea4000806007f */
[----:B--2---:R-:W-:Y:S05]  /*5d60*/  @!P3 BRA `(.L_x_28) ;  /* 0xfffffffc00f0b947 */ /* 0x004fea000383ffff */
[----:B------:R-:W-:Y:S05]  /*5d70*/  @P4 BRA `(.L_x_29) ;  /* 0x0000000000144947 */ /* 0x000fea0003800000 */
[----:B------:R-:W-:Y:S02]  /*5d80*/  LOP3.LUT P3, RZ, R16, 0x1f, RZ, 0xc0, !PT ;  /* 0x0000001f10ff7812 */ /* 0x000fe4000786c0ff */
[----:B-1----:R-:W-:-:S04]  /*5d90*/  MOV R23, 0x5000 ;  /* 0x0000500000177802 */ /* 0x002fc80000000f00 */
[----:B------:R2:W-:Y:S07]  /*5da0*/  SYNCS.ARRIVE.TRANS64 RZ, [R22+URZ+0x16800], R23 ;  /* 0x0168001716ff79a7 */ /* 0x0005ee000800003f */
[----:B------:R-:W-:Y:S05]  /*5db0*/  @!P3 BRA `(.L_x_29) ;  /* 0x000000000004b947 */ /* 0x000fea0003800000 */
[----:B------:R-:W-:Y:S01]  /*5dc0*/  BPT.TRAP 0x1 ;  /* 0x000000040000795c */ /* 0x000fe20000300000 */
.L_x_29:
[----:B-12---:R-:W-:Y:S01]  /*5dd0*/  IMAD R23, R5, 0x5000, R2 ;  /* 0x0000500005177824 */ /* 0x006fe200078e0202 */
[----:B------:R-:W-:Y:S01]  /*5de0*/  R2UR UR49, R22 ;  /* 0x00000000163172ca */ /* 0x000fe200000e0000 */
[----:B------:R-:W-:Y:S01]  /*5df0*/  UIADD3 UR6, UP0, UR22, 0x1f0, URZ ;  /* 0x000001f016067890 */ /* 0x000fe2000ff1e03f */
[----:B------:R-:W-:Y:S01]  /*5e00*/  R2UR UR51, R9 ;  /* 0x00000000093372ca */ /* 0x000fe200000e0000 */
[----:B------:R-:W-:Y:S01]  /*5e10*/  UMOV UR30, 0x0 ;  /* 0x00000000001e7882 */ /* 0x000fe20000000000 */
[----:B------:R-:W-:Y:S01]  /*5e20*/  R2UR UR8, R23 ;  /* 0x00000000170872ca */ /* 0x000fe200000e0000 */
[----:B------:R-:W-:Y:S01]  /*5e30*/  UIADD3.X UR7, URZ, UR23, URZ, UP0, !UPT ;  /* 0x000000173f077290 */ /* 0x000fe200087fe43f */
[----:B------:R-:W-:Y:S01]  /*5e40*/  VIADD R5, R5, 0x1 ;  /* 0x0000000105057836 */ /* 0x000fe20000000000 */
[----:B------:R-:W-:Y:S01]  /*5e50*/  UMOV UR31, 0x10000000 ;  /* 0x10000000001f7882 */ /* 0x000fe20000000000 */
[----:B------:R-:W-:Y:S01]  /*5e60*/  UMOV UR50, URZ ;  /* 0x0000003f00327c82 */ /* 0x000fe20008000000 */
[----:B------:R-:W-:Y:S01]  /*5e70*/  UMOV UR34, 0x10 ;  /* 0x0000001000227882 */ /* 0x000fe20000000000 */
[----:B------:R-:W-:Y:S01]  /*5e80*/  UMOV UR36, UR52 ;  /* 0x0000003400247c82 */ /* 0x000fe20008000000 */
[----:B------:R-:W-:Y:S01]  /*5e90*/  UMOV UR37, UR53 ;  /* 0x0000003500257c82 */ /* 0x000fe20008000000 */
[----:B------:R-:W-:Y:S01]  /*5ea0*/  UMOV UR26, 0x20 ;  /* 0x00000020001a7882 */ /* 0x000fe20000000000 */
[----:B------:R-:W-:Y:S01]  /*5eb0*/  UIADD3 UR49, UR49, 0x16800, URZ ;  /* 0x0001680031317890 */ /* 0x000fe2000fffe03f */
[----:B------:R-:W-:Y:S01]  /*5ec0*/  ISETP.NE.AND P3, PT, R5, 0x4, PT ;  /* 0x000000040500780c */ /* 0x000fe20003f65270 */
[----:B------:R-:W-:-:S02]  /*5ed0*/  USHF.L.U32 UR51, UR51, 0x7, URZ ;  /* 0x0000000733337899 */ /* 0x000fc4000800063f */
[----:B------:R-:W-:Y:S01]  /*5ee0*/  UIADD3 UR48, UR8, 0x2800, URZ ;  /* 0x0000280008307890 */ /* 0x000fe2000fffe03f */
[----:B------:R-:W-:Y:S01]  /*5ef0*/  SEL R23, RZ, 0x1, P3 ;  /* 0x00000001ff177807 */ /* 0x000fe20001800000 */
[----:B------:R-:W-:Y:S01]  /*5f00*/  UIADD3 UR32, UR8, 0x3800, URZ ;  /* 0x0000380008207890 */ /* 0x000fe2000fffe03f */
[----:B------:R-:W-:Y:S01]  /*5f10*/  SEL R5, R5, RZ, P3 ;  /* 0x000000ff05057207 */ /* 0x000fe20001800000 */
[----:B------:R-:W-:Y:S01]  /*5f20*/  UIADD3 UR24, UR8, 0x4800, URZ ;  /* 0x0000480008187890 */ /* 0x000fe2000fffe03f */
[----:B------:R-:W-:Y:S01]  /*5f30*/  LOP3.LUT R6, R6, R23, RZ, 0x3c, !PT ;  /* 0x0000001706067212 */ /* 0x000fe200078e3cff */
[----:B------:R-:W-:Y:S02]  /*5f40*/  UIADD3 UR16, UR8, 0x5800, URZ ;  /* 0x0000580008107890 */ /* 0x000fe4000fffe03f */
[----:B------:R-:W-:Y:S01]  /*5f50*/  UIADD3 UR8, UR8, 0x6800, URZ ;  /* 0x0000680008087890 */ /* 0x000fe2000fffe03f */
[----:B------:R1:W-:Y:S01]  /*5f60*/  UTMALDG.4D [UR48], [UR6], desc[UR30] ;  /* 0x00001e30060075b4 */ /* 0x0003e20008019000 */
[----:B------:R-:W-:Y:S01]  /*5f70*/  UMOV UR33, UR49 ;  /* 0x0000003100217c82 */ /* 0x000fe20008000000 */
[----:B------:R-:W-:Y:S01]  /*5f80*/  UMOV UR35, UR51 ;  /* 0x0000003300237c82 */ /* 0x000fe20008000000 */
        /* <DEDUP_REMOVED lines=19> */
.L_x_27:
[----:B------:R-:W-:-:S07]  /*60c0*/  VIADD R8, R8, 0xffffffff ;  /* 0xffffffff08087836 */ /* 0x000fce0000000000 */
.L_x_26:
[----:B------:R-:W-:Y:S01]  /*60d0*/  IADD3 R17, R17, 0x1, RZ ;  /* 0x0000000111117810 */ /* 0x000fe20007ffe0ff */
[----:B------:R-:W-:Y:S05]  /*60e0*/  WARPSYNC.ALL ;  /* 0x0000000000007948 */ /* 0x000fea0003800000 */
[----:B------:R-:W-:-:S04]  /*60f0*/  ISETP.NE.AND P3, PT, R17, 0x4, PT ;  /* 0x000000041100780c */ /* 0x000fc80003f65270 */
[----:B---3--:R-:W-:Y:S02]  /*6100*/  SEL R23, RZ, 0x1, P3 ;  /* 0x00000001ff177807 */ /* 0x008fe40001800000 */
[----:B------:R-:W-:Y:S02]  /*6110*/  SEL R17, R17, RZ, P3 ;  /* 0x000000ff11117207 */ /* 0x000fe40001800000 */
[----:B------:R-:W-:Y:S02]  /*6120*/  LOP3.LUT R4, R4, R23, RZ, 0x3c, !PT ;  /* 0x0000001704047212 */ /* 0x000fe400078e3cff */
[----:B------:R-:W-:Y:S01]  /*6130*/  FMNMX R22, R24, R133, !PT ;  /* 0x0000008518167209 */ /* 0x000fe20007800000 */
[----:B------:R-:W-:Y:S01]  /*6140*/  ULDC UR6, c[0x0][0x604] ;  /* 0x0001810000067ab9 */ /* 0x000fe20000000800 */
[----:B------:R-:W-:Y:S02]  /*6150*/  FMNMX R128, R26, R129, !PT ;  /* 0x000000811a807209 */ /* 0x000fe40007800000 */
[----:B------:R-:W-:-:S02]  /*6160*/  FMNMX R23, R25, R22, !PT ;  /* 0x0000001619177209 */ /* 0x000fc40007800000 */
[----:B------:R-:W-:Y:S02]  /*6170*/  FMNMX R135, R27, R128, !PT ;  /* 0x000000801b877209 */ /* 0x000fe40007800000 */
[----:B------:R-:W-:Y:S02]  /*6180*/  FMNMX R22, R28, R23, !PT ;  /* 0x000000171c167209 */ /* 0x000fe40007800000 */
[----:B------:R-:W-:Y:S02]  /*6190*/  FMNMX R128, R30, R135, !PT ;  /* 0x000000871e807209 */ /* 0x000fe40007800000 */
[----:B------:R-:W-:Y:S02]  /*61a0*/  FMNMX R23, R29, R22, !PT ;  /* 0x000000161d177209 */ /* 0x000fe40007800000 */
        /* <DEDUP_REMOVED lines=57> */
[----:B------:R-:W-:Y:S01]  /*6540*/  LEA R136, R17, R2, 0x3 ;  /* 0x0000000211887211 */ /* 0x000fe200078e18ff */
[----:B------:R-:W1:Y:S04]  /*6550*/  SHFL.BFLY PT, R23, R128, 0x1, 0x1f ;  /* 0x0c201f0080177f89 */ /* 0x000e6800000e0000 */
[----:B------:R-:W2:Y:S01]  /*6560*/  SHFL.BFLY PT, R135, R130, 0x1, 0x1f ;  /* 0x0c201f0082877f89 */ /* 0x000ea200000e0000 */
[----:B-1----:R-:W-:Y:S02]  /*6570*/  FMNMX R132, R128, R23, !PT ;  /* 0x0000001780847209 */ /* 0x002fe40007800000 */
[----:B--2---:R-:W-:-:S03]  /*6580*/  FMNMX R135, R130, R135, !PT ;  /* 0x0000008782877209 */ /* 0x004fc60007800000 */
[----:B------:R-:W1:Y:S04]  /*6590*/  SHFL.BFLY PT, R23, R132, 0x2, 0x1f ;  /* 0x0c401f0084177f89 */ /* 0x000e6800000e0000 */
[----:B------:R-:W2:Y:S01]  /*65a0*/  SHFL.BFLY PT, R134, R135, 0x2, 0x1f ;  /* 0x0c401f0087867f89 */ /* 0x000ea200000e0000 */
[----:B-1----:R-:W-:Y:S02]  /*65b0*/  FMNMX R22, R132, R23, !PT ;  /* 0x0000001784167209 */ /* 0x002fe40007800000 */
[----:B--2---:R-:W-:Y:S02]  /*65c0*/  FMNMX R23, R135, R134, !PT ;  /* 0x0000008687177209 */ /* 0x004fe40007800000 */
[----:B------:R-:W-:Y:S02]  /*65d0*/  FSETP.NEU.AND P3, PT, R22, -INF , PT ;  /* 0xff8000001600780b */ /* 0x000fe40003f6d000 */
[----:B------:R-:W-:-:S02]  /*65e0*/  FSETP.NEU.AND P4, PT, R23, -INF , PT ;  /* 0xff8000001700780b */ /* 0x000fc40003f8d000 */
[----:B------:R-:W-:Y:S02]  /*65f0*/  FSEL R134, R22, RZ, P3 ;  /* 0x000000ff16867208 */ /* 0x000fe40001800000 */
[----:B------:R-:W-:-:S03]  /*6600*/  FSEL R138, R23, RZ, P4 ;  /* 0x000000ff178a7208 */ /* 0x000fc60002000000 */
[----:B------:R-:W-:Y:S02]  /*6610*/  FADD R128, -R134, R133 ;  /* 0x0000008586807221 */ /* 0x000fe40000000100 */
[----:B------:R-:W-:Y:S02]  /*6620*/  FADD R130, -R138, R129 ;  /* 0x000000818a827221 */ /* 0x000fe40000000100 */
[----:B------:R-:W-:Y:S01]  /*6630*/  FMUL R129, R128, UR6 ;  /* 0x0000000680817c20 */ /* 0x000fe20008400000 */
[----:B------:R-:W-:Y:S02]  /*6640*/  IMAD R128, R7, 0x8, R14 ;  /* 0x0000000807807824 */ /* 0x000fe400078e020e */
[----:B------:R-:W-:Y:S02]  /*6650*/  FMUL R133, R130, UR6 ;  /* 0x0000000682857c20 */ /* 0x000fe40008400000 */
[----:B------:R-:W-:-:S03]  /*6660*/  FSETP.GEU.AND P3, PT, R129, -126, PT ;  /* 0xc2fc00008100780b */ /* 0x000fc60003f6e000 */
[----:B------:R-:W-:Y:S02]  /*6670*/  FSETP.GEU.AND P4, PT, R133, -126, PT ;  /* 0xc2fc00008500780b */ /* 0x000fe40003f8e000 */
[----:B------:R-:W-:-:S04]  /*6680*/  PRMT R128, RZ, 0x654, R128 ;  /* 0x00000654ff807816 */ /* 0x000fc80000000080 */
[----:B------:R1:W-:Y:S04]  /*6690*/  SYNCS.ARRIVE.TRANS64.RED.A1T0 RZ, [R128+URZ], RZ ;  /* 0x000000ff80ff79a7 */ /* 0x0003e8000810043f */
[----:B------:R-:W-:-:S03]  /*66a0*/  @!P3 FMUL R129, R129, 0.5 ;  /* 0x3f0000008181b820 */ /* 0x000fc60000400000 */
[----:B------:R-:W-:Y:S01]  /*66b0*/  @!P4 FMUL R133, R133, 0.5 ;  /* 0x3f0000008585c820 */ /* 0x000fe20000400000 */
[----:B-1----:R-:W-:Y:S01]  /*66c0*/  VIADD R128, R7, 0x1 ;  /* 0x0000000107807836 */ /* 0x002fe20000000000 */
[----:B------:R-:W1:Y:S01]  /*66d0*/  MUFU.EX2 R132, R129 ;  /* 0x0000008100847308 */ /* 0x000e620000000800 */
[----:B------:R-:W-:-:S07]  /*66e0*/  SHF.L.U32 R7, R4, 0x1f, RZ ;  /* 0x0000001f04077819 */ /* 0x000fce00000006ff */
[----:B------:R-:W2:Y:S01]  /*66f0*/  MUFU.EX2 R130, R133 ;  /* 0x0000008500827308 */ /* 0x000ea20000000800 */
[----:B-1----:R-:W-:Y:S01]  /*6700*/  @!P3 FMUL R132, R132, R132 ;  /* 0x000000848484b220 */ /* 0x002fe20000400000 */
[----:B------:R-:W-:-:S03]  /*6710*/  ISETP.NE.AND P3, PT, R128, 0x4, PT ;  /* 0x000000048000780c */ /* 0x000fc60003f65270 */
[-C--:B------:R-:W-:Y:S01]  /*6720*/  FMUL R120, R120, R132.reuse ;  /* 0x0000008478787220 */ /* 0x080fe20000400000 */
[-C--:B------:R-:W-:Y:S01]  /*6730*/  FMUL R121, R121, R132.reuse ;  /* 0x0000008479797220 */ /* 0x080fe20000400000 */
[-C--:B------:R-:W-:Y:S01]  /*6740*/  FMUL R124, R124, R132.reuse ;  /* 0x000000847c7c7220 */ /* 0x080fe20000400000 */
[----:B------:R-:W-:Y:S01]  /*6750*/  FMUL R125, R125, R132 ;  /* 0x000000847d7d7220 */ /* 0x000fe20000400000 */
[----:B--2---:R-:W-:Y:S01]  /*6760*/  @!P4 FMUL R130, R130, R130 ;  /* 0x000000828282c220 */ /* 0x004fe20000400000 */
[-C--:B------:R-:W-:Y:S01]  /*6770*/  FMUL R112, R112, R132.reuse ;  /* 0x0000008470707220 */ /* 0x080fe20000400000 */
        /* <DEDUP_REMOVED lines=14> */
[----:B------:R-:W-:Y:S01]  /*6860*/  FMUL R93, R93, R132 ;  /* 0x000000845d5d7220 */ /* 0x000fe20000400000 */
        /* <DEDUP_REMOVED lines=19> */
[----:B------:R-:W-:-:S07]  /*69a0*/  FMUL R95, R95, R130 ;  /* 0x000000825f5f7220 */ /* 0x000fce0000400000 */
.L_x_30:
[----:B-1----:R1:W2:Y:S02]  /*69b0*/  SYNCS.PHASECHK.TRANS64.TRYWAIT P4, [R136+URZ+0x16800], R7 ;  /* 0x01680007880075a7 */ /* 0x0022a4000808017f */
[----:B--2---:R-:W-:Y:S05]  /*69c0*/  @!P4 NANOSLEEP.SYNCS 0x989680 ;  /* 0x009896800000c95d */ /* 0x004fea0003900000 */
[----:B------:R-:W2:Y:S02]  /*69d0*/  @!P4 SYNCS.PHASECHK.TRANS64 P4, [R136+URZ+0x16800], R7 ;  /* 0x016800078800c5a7 */ /* 0x000ea4000808007f */
[----:B--2---:R-:W-:Y:S05]  /*69e0*/  @!P4 BRA `(.L_x_30) ;  /* 0xfffffffc00f0c947 */ /* 0x004fea000383ffff */
[----:B------:R-:W-:Y:S01]  /*69f0*/  ULDC UR7, c[0x0][0x604] ;  /* 0x0001810000077ab9 */ /* 0x000fe20000000800 */
[C---:B------:R-:W-:Y:S01]  /*6a00*/  R2UR UR6, R17.reuse ;  /* 0x00000000110672ca */ /* 0x040fe200000e0000 */
[----:B-1----:R-:W-:Y:S01]  /*6a10*/  FMUL R7, R134, UR7 ;  /* 0x0000000786077c20 */ /* 0x002fe20008400000 */
[----:B------:R-:W-:Y:S01]  /*6a20*/  UMOV UR19, 0xc0000010 ;  /* 0xc000001000137882 */ /* 0x000fe20000000000 */
[----:B------:R-:W-:Y:S01]  /*6a30*/  UMOV UR11, 0xc0000010 ;  /* 0xc0000010000b7882 */ /* 0x000fe20000000000 */
[----:B------:R-:W-:Y:S02]  /*6a40*/  VIADD R17, R17, 0x1 ;  /* 0x0000000111117836 */ /* 0x000fe40000000000 */
[--C-:B------:R-:W-:Y:S01]  /*6a50*/  FFMA R24, R24, UR7, -R7.reuse ;  /* 0x0000000718187c23 */ /* 0x100fe20008000807 */
[--C-:B------:R-:W-:Y:S01]  /*6a60*/  FFMA R25, R25, UR7, -R7.reuse ;  /* 0x0000000719197c23 */ /* 0x100fe20008000807 */
[--C-:B------:R-:W-:Y:S01]  /*6a70*/  FFMA R133, R28, UR7, -R7.reuse ;  /* 0x000000071c857c23 */ /* 0x100fe20008000807 */
[----:B------:R-:W-:Y:S01]  /*6a80*/  FMUL R28, R138, UR7 ;  /* 0x000000078a1c7c20 */ /* 0x000fe20008400000 */
[--C-:B------:R-:W-:Y:S01]  /*6a90*/  FFMA R135, R29, UR7, -R7.reuse ;  /* 0x000000071d877c23 */ /* 0x100fe20008000807 */
[----:B------:R-:W-:Y:S01]  /*6aa0*/  FSETP.GEU.AND P6, PT, R24, -126, PT ;  /* 0xc2fc00001800780b */ /* 0x000fe20003fce000 */
[--C-:B------:R-:W-:Y:S01]  /*6ab0*/  FFMA R32, R32, UR7, -R7.reuse ;  /* 0x0000000720207c23 */ /* 0x100fe20008000807 */
[----:B------:R-:W-:Y:S01]  /*6ac0*/  FSETP.GEU.AND P5, PT, R25, -126, PT ;  /* 0xc2fc00001900780b */ /* 0x000fe20003fae000 */
[--C-:B------:R-:W-:Y:S01]  /*6ad0*/  FFMA R26, R26, UR7, -R28.reuse ;  /* 0x000000071a1a7c23 */ /* 0x100fe2000800081c */
[----:B------:R-:W-:Y:S01]  /*6ae0*/  FSETP.GEU.AND P4, PT, R133, -126, PT ;  /* 0xc2fc00008500780b */ /* 0x000fe20003f8e000 */
[--C-:B------:R-:W-:Y:S01]  /*6af0*/  FFMA R27, R27, UR7, -R28.reuse ;  /* 0x000000071b1b7c23 */ /* 0x100fe2000800081c */
[--C-:B------:R-:W-:Y:S01]  /*6b00*/  FFMA R30, R30, UR7, -R28.reuse ;  /* 0x000000071e1e7c23 */ /* 0x100fe2000800081c */
[--C-:B------:R-:W-:Y:S01]  /*6b10*/  FFMA R34, R34, UR7, -R28.reuse ;  /* 0x0000000722227c23 */ /* 0x100fe2000800081c */
[--C-:B------:R-:W-:Y:S01]  /*6b20*/  FFMA R35, R35, UR7, -R28.reuse ;  /* 0x0000000723237c23 */ /* 0x100fe2000800081c */
[--C-:B------:R-:W-:Y:S01]  /*6b30*/  FFMA R37, R37, UR7, -R7.reuse ;  /* 0x0000000725257c23 */ /* 0x100fe20008000807 */
[--C-:B------:R-:W-:Y:S01]  /*6b40*/  FFMA R38, R38, UR7, -R28.reuse ;  /* 0x0000000726267c23 */ /* 0x100fe2000800081c */
[--C-:B------:R-:W-:Y:S01]  /*6b50*/  FFMA R40, R40, UR7, -R7.reuse ;  /* 0x0000000728287c23 */ /* 0x100fe20008000807 */
[--C-:B------:R-:W-:Y:S01]  /*6b60*/  FFMA R43, R43, UR7, -R28.reuse ;  /* 0x000000072b2b7c23 */ /* 0x100fe2000800081c */
[----:B------:R-:W-:Y:S01]  /*6b70*/  @!P6 FMUL R24, R24, 0.5 ;  /* 0x3f0000001818e820 */ /* 0x000fe20000400000 */
[--C-:B------:R-:W-:Y:S01]  /*6b80*/  FFMA R44, R44, UR7, -R7.reuse ;  /* 0x000000072c2c7c23 */ /* 0x100fe20008000807 */
[----:B------:R-:W-:Y:S01]  /*6b90*/  @!P5 FMUL R25, R25, 0.5 ;  /* 0x3f0000001919d820 */ /* 0x000fe20000400000 */
[--C-:B------:R-:W-:Y:S01]  /*6ba0*/  FFMA R42, R42, UR7, -R28.reuse ;  /* 0x000000072a2a7c23 */ /* 0x100fe2000800081c */
[----:B------:R-:W-:Y:S01]  /*6bb0*/  @!P4 FMUL R133, R133, 0.5 ;  /* 0x3f0000008585c820 */ /* 0x000fe20000400000 */
[----:B------:R1:W2:Y:S01]  /*6bc0*/  MUFU.EX2 R129, R24 ;  /* 0x0000001800817308 */ /* 0x0002a20000000800 */
[--C-:B------:R-:W-:Y:S01]  /*6bd0*/  FFMA R46, R46, UR7, -R28.reuse ;  /* 0x000000072e2e7c23 */ /* 0x100fe2000800081c */
[--C-:B------:R-:W-:Y:S01]  /*6be0*/  FFMA R47, R47, UR7, -R28.reuse ;  /* 0x000000072f2f7c23 */ /* 0x100fe2000800081c */
[--C-:B------:R-:W-:Y:S01]  /*6bf0*/  FFMA R45, R45, UR7, -R7.reuse ;  /* 0x000000072d2d7c23 */ /* 0x100fe20008000807 */
[--C-:B------:R-:W-:Y:S01]  /*6c00*/  FFMA R50, R50, UR7, -R28.reuse ;  /* 0x0000000732327c23 */ /* 0x100fe2000800081c */
[--C-:B------:R-:W-:Y:S01]  /*6c10*/  FFMA R52, R52, UR7, -R7.reuse ;  /* 0x0000000734347c23 */ /* 0x100fe20008000807 */
[--C-:B------:R-:W-:Y:S01]  /*6c20*/  FFMA R53, R53, UR7, -R7.reuse ;  /* 0x0000000735357c23 */ /* 0x100fe20008000807 */
[--C-:B------:R-:W-:Y:S01]  /*6c30*/  FFMA R51, R51, UR7, -R28.reuse ;  /* 0x0000000733337c23 */ /* 0x100fe2000800081c */
[----:B------:R3:W4:Y:S01]  /*6c40*/  MUFU.EX2 R134, R25 ;  /* 0x0000001900867308 */ /* 0x0007220000000800 */
[--C-:B-1----:R-:W-:Y:S01]  /*6c50*/  FFMA R24, R31, UR7, -R28.reuse ;  /* 0x000000071f187c23 */ /* 0x102fe2000800081c */
[--C-:B------:R-:W-:Y:S01]  /*6c60*/  FFMA R55, R55, UR7, -R28.reuse ;  /* 0x0000000737377c23 */ /* 0x100fe2000800081c */
[--C-:B------:R-:W-:Y:S01]  /*6c70*/  FFMA R56, R56, UR7, -R7.reuse ;  /* 0x0000000738387c23 */ /* 0x100fe20008000807 */
[----:B------:R-:W-:Y:S01]  /*6c80*/  UIMAD UR6, UR6, 0x500, UR14 ;  /* 0x00000500060678a4 */ /* 0x000fe2000f8e020e */
[--C-:B------:R-:W-:Y:S01]  /*6c90*/  FFMA R54, R54, UR7, -R28.reuse ;  /* 0x0000000736367c23 */ /* 0x100fe2000800081c */
[--C-:B------:R-:W-:Y:S01]  /*6ca0*/  FFMA R57, R57, UR7, -R7.reuse ;  /* 0x0000000739397c23 */ /* 0x100fe20008000807 */
[--C-:B------:R-:W-:Y:S01]  /*6cb0*/  FFMA R60, R60, UR7, -R7.reuse ;  /* 0x000000073c3c7c23 */ /* 0x100fe20008000807 */
[----:B------:R-:W1:Y:S01]  /*6cc0*/  MUFU.EX2 R136, R133 ;  /* 0x0000008500887308 */ /* 0x000e620000000800 */
[----:B--2---:R-:W-:Y:S01]  /*6cd0*/  @!P6 FMUL R129, R129, R129 ;  /* 0x000000818181e220 */ /* 0x004fe20000400000 */
[----:B------:R-:W-:Y:S01]  /*6ce0*/  FSETP.GEU.AND P6, PT, R135, -126, PT ;  /* 0xc2fc00008700780b */ /* 0x000fe20003fce000 */
[----:B---3--:R-:W-:Y:S01]  /*6cf0*/  FFMA R25, R33, UR7, -R7 ;  /* 0x0000000721197c23 */ /* 0x008fe20008000807 */
[----:B------:R-:W-:Y:S01]  /*6d00*/  UMOV UR18, UR6 ;  /* 0x0000000600127c82 */ /* 0x000fe20008000000 */
[----:B------:R-:W-:Y:S01]  /*6d10*/  UIADD3 UR8, UR6, 0x100, URZ ;  /* 0x0000010006087890 */ /* 0x000fe2000fffe03f */
[----:B------:R-:W-:Y:S01]  /*6d20*/  FFMA R15, R132, R15, R129 ;  /* 0x0000000f840f7223 */ /* 0x000fe20000000081 */
[----:B------:R-:W-:Y:S01]  /*6d30*/  UIADD3 UR10, UR6, 0x200, URZ ;  /* 0x00000200060a7890 */ /* 0x000fe2000fffe03f */
[--C-:B------:R-:W-:Y:S01]  /*6d40*/  FFMA R61, R61, UR7, -R7.reuse ;  /* 0x000000073d3d7c23 */ /* 0x100fe20008000807 */
[----:B----4-:R-:W-:Y:S01]  /*6d50*/  @!P5 FMUL R134, R134, R134 ;  /* 0x000000868686d220 */ /* 0x010fe20000400000 */
[----:B------:R-:W-:Y:S01]  /*6d60*/  FSETP.GEU.AND P5, PT, R26, -126, PT ;  /* 0xc2fc00001a00780b */ /* 0x000fe20003fae000 */
[----:B------:R-:W-:Y:S01]  /*6d70*/  UIADD3 UR12, UR6, 0x300, URZ ;  /* 0x00000300060c7890 */ /* 0x000fe2000fffe03f */
[----:B------:R-:W-:Y:S01]  /*6d80*/  FFMA R62, R62, UR7, -R28 ;  /* 0x000000073e3e7c23 */ /* 0x000fe2000800081c */
[----:B------:R-:W-:Y:S01]  /*6d90*/  UIADD3 UR16, UR6, 0x400, URZ ;  /* 0x0000040006107890 */ /* 0x000fe2000fffe03f */
[----:B------:R-:W-:Y:S01]  /*6da0*/  FADD R15, R15, R134 ;  /* 0x000000860f0f7221 */ /* 0x000fe20000000000 */
[----:B------:R-:W-:Y:S01]  /*6db0*/  @!P6 FMUL R135, R135, 0.5 ;  /* 0x3f0000008787e820 */ /* 0x000fe20000400000 */
[--C-:B------:R-:W-:Y:S01]  /*6dc0*/  FFMA R63, R63, UR7, -R28.reuse ;  /* 0x000000073f3f7c23 */ /* 0x100fe2000800081c */
[----:B-1----:R-:W-:Y:S01]  /*6dd0*/  @!P4 FMUL R136, R136, R136 ;  /* 0x000000888888c220 */ /* 0x002fe20000400000 */
[----:B------:R-:W-:Y:S01]  /*6de0*/  FSETP.GEU.AND P4, PT, R27, -126, PT ;  /* 0xc2fc00001b00780b */ /* 0x000fe20003f8e000 */
[----:B------:R-:W1:Y:S01]  /*6df0*/  MUFU.EX2 R29, R135 ;  /* 0x00000087001d7308 */ /* 0x000e620000000800 */
[--C-:B------:R-:W-:Y:S01]  /*6e00*/  FFMA R65, R65, UR7, -R7.reuse ;  /* 0x0000000741417c23 */ /* 0x100fe20008000807 */
[--C-:B------:R-:W-:Y:S01]  /*6e10*/  FFMA R64, R64, UR7, -R7.reuse ;  /* 0x0000000740407c23 */ /* 0x100fe20008000807 */
[--C-:B------:R-:W-:Y:S01]  /*6e20*/  FFMA R66, R66, UR7, -R28.reuse ;  /* 0x0000000742427c23 */ /* 0x100fe2000800081c */
[----:B------:R-:W-:Y:S01]  /*6e30*/  @!P5 FMUL R26, R26, 0.5 ;  /* 0x3f0000001a1ad820 */ /* 0x000fe20000400000 */
[--C-:B------:R-:W-:Y:S01]  /*6e40*/  FFMA R67, R67, UR7, -R28.reuse ;  /* 0x0000000743437c23 */ /* 0x100fe2000800081c */
[--C-:B------:R-:W-:Y:S01]  /*6e50*/  FFMA R72, R72, UR7, -R7.reuse ;  /* 0x0000000748487c23 */ /* 0x100fe20008000807 */
[--C-:B------:R-:W-:Y:S01]  /*6e60*/  FFMA R75, R75, UR7, -R28.reuse ;  /* 0x000000074b4b7c23 */ /* 0x100fe2000800081c */
[----:B------:R2:W3:Y:S01]  /*6e70*/  MUFU.EX2 R133, R26 ;  /* 0x0000001a00857308 */ /* 0x0004e20000000800 */
[--C-:B------:R-:W-:Y:S01]  /*6e80*/  FFMA R76, R76, UR7, -R7.reuse ;  /* 0x000000074c4c7c23 */ /* 0x100fe20008000807 */
[--C-:B------:R-:W-:Y:S01]  /*6e90*/  FFMA R79, R79, UR7, -R28.reuse ;  /* 0x000000074f4f7c23 */ /* 0x100fe2000800081c */
[--C-:B------:R-:W-:Y:S01]  /*6ea0*/  FFMA R82, R82, UR7, -R28.reuse ;  /* 0x0000000752527c23 */ /* 0x100fe2000800081c */
[----:B------:R-:W-:Y:S01]  /*6eb0*/  @!P4 FMUL R27, R27, 0.5 ;  /* 0x3f0000001b1bc820 */ /* 0x000fe20000400000 */
[--C-:B------:R-:W-:Y:S01]  /*6ec0*/  FFMA R83, R83, UR7, -R28.reuse ;  /* 0x0000000753537c23 */ /* 0x100fe2000800081c */
[--C-:B------:R-:W-:Y:S01]  /*6ed0*/  FFMA R84, R84, UR7, -R7.reuse ;  /* 0x0000000754547c23 */ /* 0x100fe20008000807 */
[----:B------:R-:W-:Y:S01]  /*6ee0*/  FFMA R86, R86, UR7, -R28 ;  /* 0x0000000756567c23 */ /* 0x000fe2000800081c */
[----:B------:R-:W4:Y:S01]  /*6ef0*/  MUFU.EX2 R138, R27 ;  /* 0x0000001b008a7308 */ /* 0x000f220000000800 */
[----:B-1----:R-:W-:Y:S01]  /*6f00*/  @!P6 FMUL R29, R29, R29 ;  /* 0x0000001d1d1de220 */ /* 0x002fe20000400000 */
[----:B------:R-:W-:Y:S01]  /*6f10*/  FSETP.GEU.AND P6, PT, R30, -126, PT ;  /* 0xc2fc00001e00780b */ /* 0x000fe20003fce000 */
[----:B--2---:R-:W-:Y:S01]  /*6f20*/  FFMA R26, R36, UR7, -R7 ;  /* 0x00000007241a7c23 */ /* 0x004fe20008000807 */
[----:B---3--:R-:W-:Y:S01]  /*6f30*/  @!P5 FMUL R133, R133, R133 ;  /* 0x000000858585d220 */ /* 0x008fe20000400000 */
[----:B------:R-:W-:-:S10]  /*6f40*/  FSETP.GEU.AND P5, PT, R24, -126, PT ;  /* 0xc2fc00001800780b */ /* 0x000fd40003fae000 */
[----:B------:R-:W-:Y:S01]  /*6f50*/  @!P6 FMUL R30, R30, 0.5 ;  /* 0x3f0000001e1ee820 */ /* 0x000fe20000400000 */
[----:B----4-:R-:W-:Y:S01]  /*6f60*/  @!P4 FMUL R138, R138, R138 ;  /* 0x0000008a8a8ac220 */ /* 0x010fe20000400000 */
[----:B------:R-:W-:Y:S02]  /*6f70*/  FSETP.GEU.AND P4, PT, R32, -126, PT ;  /* 0xc2fc00002000780b */ /* 0x000fe40003f8e000 */
[----:B------:R-:W1:Y:S01]  /*6f80*/  MUFU.EX2 R140, R30 ;  /* 0x0000001e008c7308 */ /* 0x000e620000000800 */
[----:B------:R-:W-:-:S07]  /*6f90*/  @!P5 FMUL R24, R24, 0.5 ;  /* 0x3f0000001818d820 */ /* 0x000fce0000400000 */
[----:B------:R2:W3:Y:S03]  /*6fa0*/  MUFU.EX2 R31, R24 ;  /* 0x00000018001f7308 */ /* 0x0004e60000000800 */
[----:B------:R-:W-:-:S05]  /*6fb0*/  @!P4 FMUL R32, R32, 0.5 ;  /* 0x3f0000002020c820 */ /* 0x000fca0000400000 */
[----:B------:R-:W4:Y:S01]  /*6fc0*/  MUFU.EX2 R30, R32 ;  /* 0x00000020001e7308 */ /* 0x000f220000000800 */
[----:B-1----:R-:W-:Y:S01]  /*6fd0*/  @!P6 FMUL R140, R140, R140 ;  /* 0x0000008c8c8ce220 */ /* 0x002fe20000400000 */
[----:B------:R-:W-:Y:S01]  /*6fe0*/  FSETP.GEU.AND P6, PT, R25, -126, PT ;  /* 0xc2fc00001900780b */ /* 0x000fe20003fce000 */
[----:B--2---:R-:W-:Y:S01]  /*6ff0*/  FFMA R24, R39, UR7, -R28 ;  /* 0x0000000727187c23 */ /* 0x004fe2000800081c */
[----:B---3--:R-:W-:Y:S01]  /*7000*/  @!P5 FMUL R31, R31, R31 ;  /* 0x0000001f1f1fd220 */ /* 0x008fe20000400000 */
[----:B------:R-:W-:-:S04]  /*7010*/  FSETP.GEU.AND P5, PT, R34, -126, PT ;  /* 0xc2fc00002200780b */ /* 0x000fc80003fae000 */
[----:B------:R-:W-:-:S06]  /*7020*/  F2FP.F16.F32.PACK_AB R27, R31, R140 ;  /* 0x0000008c1f1b723e */ /* 0x000fcc00000000ff */
[----:B------:R-:W-:Y:S01]  /*7030*/  @!P6 FMUL R25, R25, 0.5 ;  /* 0x3f0000001919e820 */ /* 0x000fe20000400000 */
[----:B----4-:R-:W-:Y:S01]  /*7040*/  @!P4 FMUL R30, R30, R30 ;  /* 0x0000001e1e1ec220 */ /* 0x010fe20000400000 */
[----:B------:R-:W-:Y:S02]  /*7050*/  FSETP.GEU.AND P4, PT, R35, -126, PT ;  /* 0xc2fc00002300780b */ /* 0x000fe40003f8e000 */
[----:B------:R1:W2:Y:S01]  /*7060*/  MUFU.EX2 R33, R25 ;  /* 0x0000001900217308 */ /* 0x0002a20000000800 */
[----:B------:R-:W-:-:S07]  /*7070*/  @!P5 FMUL R34, R34, 0.5 ;  /* 0x3f0000002222d820 */ /* 0x000fce0000400000 */
[----:B------:R-:W3:Y:S01]  /*7080*/  MUFU.EX2 R36, R34 ;  /* 0x0000002200247308 */ /* 0x000ee20000000800 */
[----:B-1----:R-:W-:Y:S02]  /*7090*/  FFMA R25, R41, UR7, -R7 ;  /* 0x0000000729197c23 */ /* 0x002fe40008000807 */
[----:B------:R-:W-:-:S05]  /*70a0*/  @!P4 FMUL R35, R35, 0.5 ;  /* 0x3f0000002323c820 */ /* 0x000fca0000400000 */
[----:B------:R-:W1:Y:S01]  /*70b0*/  MUFU.EX2 R135, R35 ;  /* 0x0000002300877308 */ /* 0x000e620000000800 */
[----:B--2---:R-:W-:Y:S01]  /*70c0*/  @!P6 FMUL R33, R33, R33 ;  /* 0x000000212121e220 */ /* 0x004fe20000400000 */
[----:B------:R-:W-:Y:S01]  /*70d0*/  FSETP.GEU.AND P6, PT, R26, -126, PT ;  /* 0xc2fc00001a00780b */ /* 0x000fe20003fce000 */
[----:B---3--:R-:W-:Y:S01]  /*70e0*/  @!P5 FMUL R36, R36, R36 ;  /* 0x000000242424d220 */ /* 0x008fe20000400000 */
[----:B------:R-:W-:-:S11]  /*70f0*/  FSETP.GEU.AND P5, PT, R37, -126, PT ;  /* 0xc2fc00002500780b */ /* 0x000fd60003fae000 */
[----:B------:R-:W-:Y:S01]  /*7100*/  @!P6 FMUL R26, R26, 0.5 ;  /* 0x3f0000001a1ae820 */ /* 0x000fe20000400000 */
[----:B-1----:R-:W-:Y:S01]  /*7110*/  @!P4 FMUL R135, R135, R135 ;  /* 0x000000878787c220 */ /* 0x002fe20000400000 */
[----:B------:R-:W-:Y:S02]  /*7120*/  FSETP.GEU.AND P4, PT, R38, -126, PT ;  /* 0xc2fc00002600780b */ /* 0x000fe40003f8e000 */
[----:B------:R1:W2:Y:S01]  /*7130*/  MUFU.EX2 R137, R26 ;  /* 0x0000001a00897308 */ /* 0x0002a20000000800 */
[----:B------:R-:W-:-:S07]  /*7140*/  @!P5 FMUL R37, R37, 0.5 ;  /* 0x3f0000002525d820 */ /* 0x000fce0000400000 */
[----:B------:R-:W3:Y:S01]  /*7150*/  MUFU.EX2 R34, R37 ;  /* 0x0000002500227308 */ /* 0x000ee20000000800 */
[----:B-1----:R-:W-:Y:S01]  /*7160*/  F2FP.F16.F32.PACK_AB R26, R29, R136 ;  /* 0x000000881d1a723e */ /* 0x002fe200000000ff */
[----:B------:R-:W-:Y:S01]  /*7170*/  FADD R136, R15, R136 ;  /* 0x000000880f887221 */ /* 0x000fe20000000000 */
[----:B------:R-:W-:Y:S01]  /*7180*/  FFMA R15, R74, UR7, -R28 ;  /* 0x000000074a0f7c23 */ /* 0x000fe2000800081c */
[----:B------:R-:W-:Y:S02]  /*7190*/  @!P4 FMUL R38, R38, 0.5 ;  /* 0x3f0000002626c820 */ /* 0x000fe40000400000 */
[----:B------:R-:W-:Y:S02]  /*71a0*/  FADD R29, R136, R29 ;  /* 0x0000001d881d7221 */ /* 0x000fe40000000000 */
        /* <DEDUP_REMOVED lines=11> */
[----:B-1----:R-:W-:Y:S02]  /*7260*/  FFMA R24, R48, UR7, -R7 ;  /* 0x0000000730187c23 */ /* 0x002fe40008000807 */
[----:B------:R-:W-:-:S05]  /*7270*/  @!P4 FMUL R25, R25, 0.5 ;  /* 0x3f0000001919c820 */ /* 0x000fca0000400000 */
[----:B------:R1:W4:Y:S01]  /*7280*/  MUFU.EX2 R38, R25 ;  /* 0x0000001900267308 */ /* 0x0003220000000800 */
[----:B--2---:R-:W-:Y:S01]  /*7290*/  @!P6 FMUL R35, R35, R35 ;  /* 0x000000232323e220 */ /* 0x004fe20000400000 */
[----:B------:R-:W-:Y:S01]  /*72a0*/  FSETP.GEU.AND P6, PT, R42, -126, PT ;  /* 0xc2fc00002a00780b */ /* 0x000fe20003fce000 */
[----:B---3--:R-:W-:Y:S01]  /*72b0*/  @!P5 FMUL R39, R39, R39 ;  /* 0x000000272727d220 */ /* 0x008fe20000400000 */
[----:B------:R-:W-:Y:S01]  /*72c0*/  FSETP.GEU.AND P5, PT, R43, -126, PT ;  /* 0xc2fc00002b00780b */ /* 0x000fe20003fae000 */
[----:B-1----:R-:W-:-:S10]  /*72d0*/  FFMA R25, R49, UR7, -R7 ;  /* 0x0000000731197c23 */ /* 0x002fd40008000807 */
[----:B------:R-:W-:Y:S01]  /*72e0*/  @!P6 FMUL R42, R42, 0.5 ;  /* 0x3f0000002a2ae820 */ /* 0x000fe20000400000 */
[----:B----4-:R-:W-:Y:S01]  /*72f0*/  @!P4 FMUL R38, R38, R38 ;  /* 0x000000262626c220 */ /* 0x010fe20000400000 */
[----:B------:R-:W-:Y:S02]  /*7300*/  FSETP.GEU.AND P4, PT, R44, -126, PT ;  /* 0xc2fc00002c00780b */ /* 0x000fe40003f8e000 */
[----:B------:R-:W1:Y:S01]  /*7310*/  MUFU.EX2 R41, R42 ;  /* 0x0000002a00297308 */ /* 0x000e620000000800 */
[----:B------:R-:W-:-:S07]  /*7320*/  @!P5 FMUL R43, R43, 0.5 ;  /* 0x3f0000002b2bd820 */ /* 0x000fce0000400000 */
[----:B------:R-:W2:Y:S03]  /*7330*/  MUFU.EX2 R142, R43 ;  /* 0x0000002b008e7308 */ /* 0x000ea60000000800 */
[----:B------:R-:W-:-:S05]  /*7340*/  @!P4 FMUL R44, R44, 0.5 ;  /* 0x3f0000002c2cc820 */ /* 0x000fca0000400000 */
[----:B------:R-:W3:Y:S01]  /*7350*/  MUFU.EX2 R37, R44 ;  /* 0x0000002c00257308 */ /* 0x000ee20000000800 */
[----:B-1----:R-:W-:Y:S01]  /*7360*/  @!P6 FMUL R41, R41, R41 ;  /* 0x000000292929e220 */ /* 0x002fe20000400000 */
[----:B------:R-:W-:Y:S01]  /*7370*/  FSETP.GEU.AND P6, PT, R45, -126, PT ;  /* 0xc2fc00002d00780b */ /* 0x000fe20003fce000 */
[----:B--2---:R-:W-:Y:S01]  /*7380*/  @!P5 FMUL R142, R142, R142 ;  /* 0x0000008e8e8ed220 */ /* 0x004fe20000400000 */
[----:B------:R-:W-:-:S11]  /*7390*/  FSETP.GEU.AND P5, PT, R46, -126, PT ;  /* 0xc2fc00002e00780b */ /* 0x000fd60003fae000 */
[----:B------:R-:W-:Y:S01]  /*73a0*/  @!P6 FMUL R45, R45, 0.5 ;  /* 0x3f0000002d2de820 */ /* 0x000fe20000400000 */
[----:B---3--:R-:W-:Y:S01]  /*73b0*/  @!P4 FMUL R37, R37, R37 ;  /* 0x000000252525c220 */ /* 0x008fe20000400000 */
        /* <DEDUP_REMOVED lines=13> */
[----:B------:R1:W2:Y:S01]  /*7490*/  MUFU.EX2 R45, R24 ;  /* 0x00000018002d7308 */ /* 0x0002a20000000800 */
[----:B------:R-:W-:-:S07]  /*74a0*/  @!P5 FMUL R25, R25, 0.5 ;  /* 0x3f0000001919d820 */ /* 0x000fce0000400000 */
[----:B------:R3:W4:Y:S01]  /*74b0*/  MUFU.EX2 R48, R25 ;  /* 0x0000001900307308 */ /* 0x0007220000000800 */
[----:B-1----:R-:W-:Y:S02]  /*74c0*/  FFMA R24, R58, UR7, -R28 ;  /* 0x000000073a187c23 */ /* 0x002fe4000800081c */
[----:B------:R-:W-:-:S05]  /*74d0*/  @!P4 FMUL R50, R50, 0.5 ;  /* 0x3f0000003232c820 */ /* 0x000fca0000400000 */
[----:B------:R-:W1:Y:S01]  /*74e0*/  MUFU.EX2 R49, R50 ;  /* 0x0000003200317308 */ /* 0x000e620000000800 */
[----:B--2---:R-:W-:Y:S01]  /*74f0*/  @!P6 FMUL R45, R45, R45 ;  /* 0x0000002d2d2de220 */ /* 0x004fe20000400000 */
[----:B------:R-:W-:Y:S01]  /*7500*/  FSETP.GEU.AND P6, PT, R51, -126, PT ;  /* 0xc2fc00003300780b */ /* 0x000fe20003fce000 */
[----:B---3--:R-:W-:Y:S01]  /*7510*/  FFMA R25, R59, UR7, -R28 ;  /* 0x000000073b197c23 */ /* 0x008fe2000800081c */
[----:B----4-:R-:W-:Y:S01]  /*7520*/  @!P5 FMUL R48, R48, R48 ;  /* 0x000000303030d220 */ /* 0x010fe20000400000 */
[----:B------:R-:W-:-:S10]  /*7530*/  FSETP.GEU.AND P5, PT, R52, -126, PT ;  /* 0xc2fc00003400780b */ /* 0x000fd40003fae000 */
[----:B------:R-:W-:Y:S01]  /*7540*/  @!P6 FMUL R51, R51, 0.5 ;  /* 0x3f0000003333e820 */ /* 0x000fe20000400000 */
[----:B-1----:R-:W-:Y:S01]  /*7550*/  @!P4 FMUL R49, R49, R49 ;  /* 0x000000313131c220 */ /* 0x002fe20000400000 */
        /* <DEDUP_REMOVED lines=27> */
[----:B------:R2:W3:Y:S03]  /*7710*/  MUFU.EX2 R59, R24 ;  /* 0x00000018003b7308 */ /* 0x0004e60000000800 */
[----:B------:R-:W-:-:S05]  /*7720*/  @!P4 FMUL R25, R25, 0.5 ;  /* 0x3f0000001919c820 */ /* 0x000fca0000400000 */
[----:B------:R4:W5:Y:S01]  /*7730*/  MUFU.EX2 R58, R25 ;  /* 0x00000019003a7308 */ /* 0x0009620000000800 */
[----:B--2---:R-:W-:Y:S01]  /*7740*/  F2FP.F16.F32.PACK_AB R24, R134, R129 ;  /* 0x000000818618723e */ /* 0x004fe200000000ff */
[----:B-1----:R-:W-:Y:S01]  /*7750*/  @!P6 FMUL R54, R54, R54 ;  /* 0x000000363636e220 */ /* 0x002fe20000400000 */
[----:B------:R-:W-:Y:S02]  /*7760*/  FSETP.GEU.AND P6, PT, R60, -126, PT ;  /* 0xc2fc00003c00780b */ /* 0x000fe40003fce000 */
[----:B----4-:R-:W-:Y:S01]  /*7770*/  F2FP.F16.F32.PACK_AB R25, R138, R133 ;  /* 0x000000858a19723e */ /* 0x010fe200000000ff */
[----:B---3--:R-:W-:Y:S01]  /*7780*/  @!P5 FMUL R59, R59, R59 ;  /* 0x0000003b3b3bd220 */ /* 0x008fe20000400000 */
[----:B------:R-:W-:Y:S01]  /*7790*/  FSETP.GEU.AND P5, PT, R61, -126, PT ;  /* 0xc2fc00003d00780b */ /* 0x000fe20003fae000 */
[----:B------:R-:W-:Y:S01]  /*77a0*/  FFMA R133, R130, R13, R133 ;  /* 0x0000000d82857223 */ /* 0x000fe20000000085 */
[----:B------:R-:W-:-:S07]  /*77b0*/  WARPGROUP.ARRIVE ;  /* 0x00000000000079c5 */ /* 0x000fce0000000000 */
[----:B------:R-:W-:Y:S01]  /*77c0*/  @!P6 FMUL R60, R60, 0.5 ;  /* 0x3f0000003c3ce820 */ /* 0x000fe20000400000 */
[----:B-----5:R-:W-:Y:S01]  /*77d0*/  @!P4 FMUL R58, R58, R58 ;  /* 0x0000003a3a3ac220 */ /* 0x020fe20000400000 */
[----:B------:R-:W-:Y:S01]  /*77e0*/  FSETP.GEU.AND P4, PT, R62, -126, PT ;  /* 0xc2fc00003e00780b */ /* 0x000fe20003f8e000 */
[----:B------:R-:W-:Y:S01]  /*77f0*/  HGMMA.64x16x16.F32 R120, R24, gdesc[UR16].tnspB, R120, gsb0 ;  /* 0x4020001018787df0 */ /* 0x000fe20008000878 */
[----:B------:R-:W-:Y:S01]  /*7800*/  UMOV UR18, UR8 ;  /* 0x0000000800127c82 */ /* 0x000fe20008000000 */
[----:B------:R-:W-:Y:S01]  /*7810*/  UMOV UR19, 0xc0000010 ;  /* 0xc000001000137882 */ /* 0x000fe20000000000 */
[----:B------:R-:W-:Y:S01]  /*7820*/  UIADD3 UR8, UR6, 0x20, URZ ;  /* 0x0000002006087890 */ /* 0x000fe2000fffe03f */
[----:B------:R-:W1:Y:S01]  /*7830*/  MUFU.EX2 R52, R60 ;  /* 0x0000003c00347308 */ /* 0x000e620000000800 */
[----:B------:R-:W-:Y:S01]  /*7840*/  @!P5 FMUL R61, R61, 0.5 ;  /* 0x3f0000003d3dd820 */ /* 0x000fe20000400000 */
[----:B------:R-:W-:-:S04]  /*7850*/  FADD R133, R133, R138 ;  /* 0x0000008a85857221 */ /* 0x000fc80000000000 */
[----:B------:R-:W-:Y:S02]  /*7860*/  FADD R140, R133, R140 ;  /* 0x0000008c858c7221 */ /* 0x000fe40000000000 */
[----:B------:R-:W-:Y:S01]  /*7870*/  @!P4 FMUL R62, R62, 0.5 ;  /* 0x3f0000003e3ec820 */ /* 0x000fe20000400000 */
[----:B------:R-:W2:Y:S01]  /*7880*/  MUFU.EX2 R55, R61 ;  /* 0x0000003d00377308 */ /* 0x000ea20000000800 */
[----:B------:R-:W-:Y:S01]  /*7890*/  FADD R31, R140, R31 ;  /* 0x0000001f8c1f7221 */ /* 0x000fe20000000000 */
[----:B-1----:R-:W-:Y:S01]  /*78a0*/  @!P6 FMUL R52, R52, R52 ;  /* 0x000000343434e220 */ /* 0x002fe20000400000 */
[----:B------:R-:W-:-:S05]  /*78b0*/  FSETP.GEU.AND P6, PT, R63, -126, PT ;  /* 0xc2fc00003f00780b */ /* 0x000fca0003fce000 */
[----:B------:R-:W1:Y:S01]  /*78c0*/  MUFU.EX2 R56, R62 ;  /* 0x0000003e00387308 */ /* 0x000e620000000800 */
[----:B--2---:R-:W-:Y:S01]  /*78d0*/  @!P5 FMUL R55, R55, R55 ;  /* 0x000000373737d220 */ /* 0x004fe20000400000 */
[----:B------:R-:W-:-:S06]  /*78e0*/  FSETP.GEU.AND P5, PT, R64, -126, PT ;  /* 0xc2fc00004000780b */ /* 0x000fcc0003fae000 */
[----:B------:R-:W-:-:S04]  /*78f0*/  @!P6 FMUL R63, R63, 0.5 ;  /* 0x3f0000003f3fe820 */ /* 0x000fc80000400000 */
[----:B------:R2:W3:Y:S01]  /*7900*/  MUFU.EX2 R57, R63 ;  /* 0x0000003f00397308 */ /* 0x0004e20000000800 */
[----:B-1----:R-:W-:Y:S01]  /*7910*/  @!P4 FMUL R56, R56, R56 ;  /* 0x000000383838c220 */ /* 0x002fe20000400000 */
[----:B------:R-:W-:Y:S01]  /*7920*/  FSETP.GEU.AND P4, PT, R65, -126, PT ;  /* 0xc2fc00004100780b */ /* 0x000fe20003f8e000 */
[----:B------:R-:W-:Y:S02]  /*7930*/  WARPGROUP.DEPBAR.LE gsb0, 0x0 ;  /* 0x00008000000079c5 */ /* 0x000fe40000010000 */
[----:B------:R-:W-:Y:S01]  /*7940*/  WARPGROUP.ARRIVE ;  /* 0x00000000000079c5 */ /* 0x000fe20000000000 */
[----:B------:R-:W-:Y:S01]  /*7950*/  @!P5 FMUL R64, R64, 0.5 ;  /* 0x3f0000004040d820 */ /* 0x000fe20000400000 */
[----:B--2---:R-:W-:-:S03]  /*7960*/  FFMA R63, R68, UR7, -R7 ;  /* 0x00000007443f7c23 */ /* 0x004fc60008000807 */
[----:B------:R1:W2:Y:S01]  /*7970*/  MUFU.EX2 R60, R64 ;  /* 0x00000040003c7308 */ /* 0x0002a20000000800 */
[----:B------:R-:W-:Y:S01]  /*7980*/  HGMMA.64x16x16.F32 R112, R24, gdesc[UR16].tnspB, R112, gsb0 ;  /* 0x4020001018707df0 */ /* 0x000fe20008000870 */
[----:B------:R-:W-:Y:S01]  /*7990*/  UMOV UR18, UR8 ;  /* 0x0000000800127c82 */ /* 0x000fe20008000000 */
[----:B------:R-:W-:Y:S01]  /*79a0*/  UMOV UR19, 0xc0000010 ;  /* 0xc000001000137882 */ /* 0x000fe20000000000 */
[----:B------:R-:W-:Y:S01]  /*79b0*/  UIADD3 UR8, UR6, 0x420, URZ ;  /* 0x0000042006087890 */ /* 0x000fe2000fffe03f */
[----:B------:R-:W-:Y:S01]  /*79c0*/  @!P4 FMUL R65, R65, 0.5 ;  /* 0x3f0000004141c820 */ /* 0x000fe20000400000 */
[--C-:B------:R-:W-:Y:S01]  /*79d0*/  FFMA R68, R73, UR7, -R7.reuse ;  /* 0x0000000749447c23 */ /* 0x100fe20008000807 */
[----:B---3--:R-:W-:Y:S01]  /*79e0*/  @!P6 FMUL R57, R57, R57 ;  /* 0x000000393939e220 */ /* 0x008fe20000400000 */
[----:B------:R-:W-:Y:S01]  /*79f0*/  FSETP.GEU.AND P6, PT, R66, -126, PT ;  /* 0xc2fc00004200780b */ /* 0x000fe20003fce000 */
[----:B------:R-:W3:Y:S01]  /*7a00*/  MUFU.EX2 R61, R65 ;  /* 0x00000041003d7308 */ /* 0x000ee20000000800 */
[----:B-1----:R-:W-:Y:S01]  /*7a10*/  FFMA R64, R69, UR7, -R7 ;  /* 0x0000000745407c23 */ /* 0x002fe20008000807 */
[----:B--2---:R-:W-:Y:S01]  /*7a20*/  @!P5 FMUL R60, R60, R60 ;  /* 0x0000003c3c3cd220 */ /* 0x004fe20000400000 */
[----:B------:R-:W-:-:S09]  /*7a30*/  FSETP.GEU.AND P5, PT, R67, -126, PT ;  /* 0xc2fc00004300780b */ /* 0x000fd20003fae000 */
[----:B------:R-:W-:-:S04]  /*7a40*/  @!P6 FMUL R66, R66, 0.5 ;  /* 0x3f0000004242e820 */ /* 0x000fc80000400000 */
[----:B------:R1:W2:Y:S01]  /*7a50*/  MUFU.EX2 R62, R66 ;  /* 0x00000042003e7308 */ /* 0x0002a20000000800 */
[----:B---3--:R-:W-:Y:S01]  /*7a60*/  @!P4 FMUL R61, R61, R61 ;  /* 0x0000003d3d3dc220 */ /* 0x008fe20000400000 */
[----:B------:R-:W-:Y:S01]  /*7a70*/  FSETP.GEU.AND P4, PT, R63, -126, PT ;  /* 0xc2fc00003f00780b */ /* 0x000fe20003f8e000 */
[----:B------:R-:W-:Y:S01]  /*7a80*/  @!P5 FMUL R67, R67, 0.5 ;  /* 0x3f0000004343d820 */ /* 0x000fe20000400000 */
[----:B-1----:R-:W-:-:S04]  /*7a90*/  FFMA R66, R71, UR7, -R28 ;  /* 0x0000000747427c23 */ /* 0x002fc8000800081c */
[----:B------:R1:W3:Y:S07]  /*7aa0*/  MUFU.EX2 R65, R67 ;  /* 0x0000004300417308 */ /* 0x0002ee0000000800 */
[----:B------:R-:W-:Y:S01]  /*7ab0*/  @!P4 FMUL R63, R63, 0.5 ;  /* 0x3f0000003f3fc820 */ /* 0x000fe20000400000 */
[----:B--2---:R-:W-:Y:S01]  /*7ac0*/  @!P6 FMUL R62, R62, R62 ;  /* 0x0000003e3e3ee220 */ /* 0x004fe20000400000 */
[----:B------:R-:W-:Y:S02]  /*7ad0*/  WARPGROUP.DEPBAR.LE gsb0, 0x0 ;  /* 0x00008000000079c5 */ /* 0x000fe40000010000 */
[----:B------:R-:W-:-:S02]  /*7ae0*/  WARPGROUP.ARRIVE ;  /* 0x00000000000079c5 */ /* 0x000fc40000000000 */
[----:B------:R-:W2:Y:S01]  /*7af0*/  MUFU.EX2 R63, R63 ;  /* 0x0000003f003f7308 */ /* 0x000ea20000000800 */
[----:B-1----:R-:W-:Y:S01]  /*7b00*/  FFMA R67, R70, UR7, -R28 ;  /* 0x0000000746437c23 */ /* 0x002fe2000800081c */
[----:B------:R-:W-:Y:S02]  /*7b10*/  FSETP.GEU.AND P6, PT, R64, -126, PT ;  /* 0xc2fc00004000780b */ /* 0x000fe40003fce000 */
[----:B------:R-:W-:Y:S01]  /*7b20*/  HGMMA.64x16x16.F32 R104, R24, gdesc[UR8].tnspB, R104, gsb0 ;  /* 0x4020000818687df0 */ /* 0x000fe20008000868 */
[----:B------:R-:W-:Y:S01]  /*7b30*/  UMOV UR10, UR12 ;  /* 0x0000000c000a7c82 */ /* 0x000fe20008000000 */
[----:B------:R-:W-:Y:S01]  /*7b40*/  UMOV UR11, 0xc0000010 ;  /* 0xc0000010000b7882 */ /* 0x000fe20000000000 */
[----:B------:R-:W-:Y:S01]  /*7b50*/  UIADD3 UR12, UR6, 0x220, URZ ;  /* 0x00000220060c7890 */ /* 0x000fe2000fffe03f */
[----:B---3--:R-:W-:Y:S01]  /*7b60*/  @!P5 FMUL R65, R65, R65 ;  /* 0x000000414141d220 */ /* 0x008fe20000400000 */
[----:B------:R-:W-:-:S06]  /*7b70*/  FSETP.GEU.AND P5, PT, R67, -126, PT ;  /* 0xc2fc00004300780b */ /* 0x000fcc0003fae000 */
[----:B------:R-:W-:Y:S01]  /*7b80*/  @!P6 FMUL R64, R64, 0.5 ;  /* 0x3f0000004040e820 */ /* 0x000fe20000400000 */
[----:B--2---:R-:W-:Y:S01]  /*7b90*/  @!P4 FMUL R63, R63, R63 ;  /* 0x0000003f3f3fc220 */ /* 0x004fe20000400000 */
[----:B------:R-:W-:-:S04]  /*7ba0*/  FSETP.GEU.AND P4, PT, R66, -126, PT ;  /* 0xc2fc00004200780b */ /* 0x000fc80003f8e000 */
[----:B------:R-:W1:Y:S01]  /*7bb0*/  MUFU.EX2 R64, R64 ;  /* 0x0000004000407308 */ /* 0x000e620000000800 */
[----:B------:R-:W-:-:S07]  /*7bc0*/  @!P5 FMUL R67, R67, 0.5 ;  /* 0x3f0000004343d820 */ /* 0x000fce0000400000 */
[----:B------:R-:W2:Y:S01]  /*7bd0*/  MUFU.EX2 R67, R67 ;  /* 0x0000004300437308 */ /* 0x000ea20000000800 */
[----:B------:R-:W-:-:S07]  /*7be0*/  @!P4 FMUL R66, R66, 0.5 ;  /* 0x3f0000004242c820 */ /* 0x000fce0000400000 */
[----:B------:R-:W3:Y:S01]  /*7bf0*/  MUFU.EX2 R66, R66 ;  /* 0x0000004200427308 */ /* 0x000ee20000000800 */
[----:B-1----:R-:W-:Y:S01]  /*7c00*/  @!P6 FMUL R64, R64, R64 ;  /* 0x000000404040e220 */ /* 0x002fe20000400000 */
[----:B------:R-:W-:Y:S01]  /*7c10*/  FSETP.GEU.AND P6, PT, R72, -126, PT ;  /* 0xc2fc00004800780b */ /* 0x000fe20003fce000 */
[----:B--2---:R-:W-:Y:S01]  /*7c20*/  @!P5 FMUL R67, R67, R67 ;  /* 0x000000434343d220 */ /* 0x004fe20000400000 */
[----:B------:R-:W-:Y:S02]  /*7c30*/  WARPGROUP.DEPBAR.LE gsb0, 0x0 ;  /* 0x00008000000079c5 */ /* 0x000fe40000010000 */
[----:B------:R-:W-:Y:S01]  /*7c40*/  WARPGROUP.ARRIVE ;  /* 0x00000000000079c5 */ /* 0x000fe20000000000 */
[----:B------:R-:W-:-:S08]  /*7c50*/  FSETP.GEU.AND P5, PT, R68, -126, PT ;  /* 0xc2fc00004400780b */ /* 0x000fd00003fae000 */
[----:B------:R-:W-:Y:S01]  /*7c60*/  @!P6 FMUL R72, R72, 0.5 ;  /* 0x3f0000004848e820 */ /* 0x000fe20000400000 */
[----:B---3--:R-:W-:Y:S01]  /*7c70*/  @!P4 FMUL R66, R66, R66 ;  /* 0x000000424242c220 */ /* 0x008fe20000400000 */
[----:B------:R-:W-:Y:S01]  /*7c80*/  HGMMA.64x16x16.F32 R96, R24, gdesc[UR8].tnspB, R96, gsb0 ;  /* 0x4020000818607df0 */ /* 0x000fe20008000860 */
[----:B------:R-:W-:Y:S01]  /*7c90*/  UMOV UR10, UR16 ;  /* 0x00000010000a7c82 */ /* 0x000fe20008000000 */
[----:B------:R-:W-:Y:S01]  /*7ca0*/  UMOV UR11, 0xc0000010 ;  /* 0xc0000010000b7882 */ /* 0x000fe20000000000 */
[----:B------:R-:W-:Y:S01]  /*7cb0*/  UIADD3 UR16, UR6, 0x320, URZ ;  /* 0x0000032006107890 */ /* 0x000fe2000fffe03f */
[----:B------:R-:W1:Y:S01]  /*7cc0*/  MUFU.EX2 R13, R72 ;  /* 0x00000048000d7308 */ /* 0x000e620000000800 */
[----:B------:R-:W-:Y:S01]  /*7cd0*/  FSETP.GEU.AND P4, PT, R15, -126, PT ;  /* 0xc2fc00000f00780b */ /* 0x000fe20003f8e000 */
[----:B------:R-:W-:-:S06]  /*7ce0*/  @!P5 FMUL R68, R68, 0.5 ;  /* 0x3f0000004444d820 */ /* 0x000fcc0000400000 */
[----:B------:R-:W2:Y:S06]  /*7cf0*/  MUFU.EX2 R68, R68 ;  /* 0x0000004400447308 */ /* 0x000eac0000000800 */
[----:B------:R-:W-:Y:S01]  /*7d00*/  @!P4 FMUL R15, R15, 0.5 ;  /* 0x3f0000000f0fc820 */ /* 0x000fe20000400000 */
[----:B-1----:R-:W-:Y:S01]  /*7d10*/  @!P6 FMUL R13, R13, R13 ;  /* 0x0000000d0d0de220 */ /* 0x002fe20000400000 */
[----:B------:R-:W-:-:S04]  /*7d20*/  FSETP.GEU.AND P6, PT, R75, -126, PT ;  /* 0xc2fc00004b00780b */ /* 0x000fc80003fce000 */
[----:B------:R-:W1:Y:S01]  /*7d30*/  MUFU.EX2 R15, R15 ;  /* 0x0000000f000f7308 */ /* 0x000e620000000800 */
[----:B--2---:R-:W-:Y:S01]  /*7d40*/  @!P5 FMUL R68, R68, R68 ;  /* 0x000000444444d220 */ /* 0x004fe20000400000 */
[----:B------:R-:W-:-:S07]  /*7d50*/  FSETP.GEU.AND P5, PT, R76, -126, PT ;  /* 0xc2fc00004c00780b */ /* 0x000fce0003fae000 */
[----:B------:R-:W-:Y:S01]  /*7d60*/  @!P6 FMUL R75, R75, 0.5 ;  /* 0x3f0000004b4be820 */ /* 0x000fe20000400000 */
[----:B-1----:R-:W-:Y:S01]  /*7d70*/  @!P4 FMUL R15, R15, R15 ;  /* 0x0000000f0f0fc220 */ /* 0x002fe20000400000 */
[----:B------:R-:W-:Y:S02]  /*7d80*/  WARPGROUP.DEPBAR.LE gsb0, 0x0 ;  /* 0x00008000000079c5 */ /* 0x000fe40000010000 */
[----:B------:R-:W-:Y:S02]  /*7d90*/  WARPGROUP.ARRIVE ;  /* 0x00000000000079c5 */ /* 0x000fe40000000000 */
[----:B------:R-:W-:-:S04]  /*7da0*/  @!P5 FMUL R76, R76, 0.5 ;  /* 0x3f0000004c4cd820 */ /* 0x000fc80000400000 */
[----:B------:R-:W-:Y:S01]  /*7db0*/  HGMMA.64x16x16.F32 R88, R24, gdesc[UR8].tnspB, R88, gsb0 ;  /* 0x4020000818587df0 */ /* 0x000fe20008000858 */
[----:B------:R-:W-:Y:S01]  /*7dc0*/  UIADD3 UR10, UR6, 0x120, URZ ;  /* 0x00000120060a7890 */ /* 0x000fe2000fffe03f */
[----:B------:R-:W-:Y:S01]  /*7dd0*/  UMOV UR11, 0xc0000010 ;  /* 0xc0000010000b7882 */ /* 0x000fe20000000000 */
[----:B------:R-:W-:Y:S02]  /*7de0*/  WARPGROUP.DEPBAR.LE gsb0, 0x0 ;  /* 0x00008000000079c5 */ /* 0x000fe40000010000 */
[----:B------:R-:W-:Y:S02]  /*7df0*/  F2FP.F16.F32.PACK_AB R24, R33, R30 ;  /* 0x0000001e2118723e */ /* 0x000fe400000000ff */
[----:B------:R-:W-:Y:S01]  /*7e00*/  F2FP.F16.F32.PACK_AB R25, R135, R36 ;  /* 0x000000248719723e */ /* 0x000fe200000000ff */
[----:B------:R-:W-:Y:S01]  /*7e10*/  FADD R36, R31, R36 ;  /* 0x000000241f247221 */ /* 0x000fe20000000000 */
[----:B------:R-:W-:Y:S01]  /*7e20*/  F2FP.F16.F32.PACK_AB R26, R34, R137 ;  /* 0x00000089221a723e */ /* 0x000fe200000000ff */
[--C-:B------:R-:W-:Y:S01]  /*7e30*/  FFMA R31, R78, UR7, -R28.reuse ;  /* 0x000000074e1f7c23 */ /* 0x100fe2000800081c */
[----:B------:R-:W-:Y:S01]  /*7e40*/  F2FP.F16.F32.PACK_AB R27, R35, R32 ;  /* 0x00000020231b723e */ /* 0x000fe200000000ff */
[----:B------:R-:W-:Y:S01]  /*7e50*/  FADD R135, R36, R135 ;  /* 0x0000008724877221 */ /* 0x000fe20000000000 */
[----:B------:R-:W-:Y:S01]  /*7e60*/  FFMA R36, R77, UR7, -R7 ;  /* 0x000000074d247c23 */ /* 0x000fe20008000807 */
[----:B------:R-:W-:Y:S01]  /*7e70*/  FFMA R28, R87, UR7, -R28 ;  /* 0x00000007571c7c23 */ /* 0x000fe2000800081c */
[----:B------:R-:W-:Y:S01]  /*7e80*/  WARPGROUP.ARRIVE ;  /* 0x00000000000079c5 */ /* 0x000fe20000000000 */
[----:B------:R-:W-:-:S02]  /*7e90*/  FADD R32, R135, R32 ;  /* 0x0000002087207221 */ /* 0x000fc40000000000 */
[----:B------:R-:W-:Y:S02]  /*7ea0*/  FSETP.GEU.AND P4, PT, R36, -126, PT ;  /* 0xc2fc00002400780b */ /* 0x000fe40003f8e000 */
[----:B------:R-:W-:Y:S01]  /*7eb0*/  FADD R32, R32, R35 ;  /* 0x0000002320207221 */ /* 0x000fe20000000000 */
[----:B------:R-:W-:Y:S01]  /*7ec0*/  HGMMA.64x16x16.F32 R120, R24, gdesc[UR16].tnspB, R120, gsb0 ;  /* 0x4020001018787df0 */ /* 0x000fe20008000878 */
[----:B------:R-:W-:-:S09]  /*7ed0*/  UMOV UR19, 0xc0000010 ;  /* 0xc000001000137882 */ /* 0x000fd20000000000 */
[----:B------:R-:W-:-:S06]  /*7ee0*/  @!P4 FMUL R36, R36, 0.5 ;  /* 0x3f0000002424c820 */ /* 0x000fcc0000400000 */
[----:B------:R-:W1:Y:S02]  /*7ef0*/  MUFU.EX2 R36, R36 ;  /* 0x0000002400247308 */ /* 0x000e640000000800 */
[----:B-1----:R-:W-:Y:S01]  /*7f00*/  @!P4 FMUL R36, R36, R36 ;  /* 0x000000242424c220 */ /* 0x002fe20000400000 */
        /* <DEDUP_REMOVED lines=17> */
[----:B------:R-:W-:-:S07]  /*8020*/  UIADD3 UR8, UR6, 0x40, URZ ;  /* 0x0000004006087890 */ /* 0x000fce000fffe03f */
[----:B------:R-:W-:Y:S01]  /*8030*/  UMOV UR18, UR8 ;  /* 0x0000000800127c82 */ /* 0x000fe20008000000 */
[----:B------:R-:W-:Y:S01]  /*8040*/  UIADD3 UR8, UR6, 0x440, URZ ;  /* 0x0000044006087890 */ /* 0x000fe2000fffe03f */
[----:B------:R-:W-:Y:S02]  /*8050*/  WARPGROUP.DEPBAR.LE gsb0, 0x0 ;  /* 0x00008000000079c5 */ /* 0x000fe40000010000 */
[----:B------:R-:W-:-:S06]  /*8060*/  WARPGROUP.ARRIVE ;  /* 0x00000000000079c5 */ /* 0x000fcc0000000000 */
[----:B------:R-:W-:Y:S01]  /*8070*/  HGMMA.64x16x16.F32 R88, R24, gdesc[UR8].tnspB, R88, gsb0 ;  /* 0x4020000818587df0 */ /* 0x000fe20008000858 */
[----:B------:R-:W-:Y:S01]  /*8080*/  UIADD3 UR10, UR6, 0x140, URZ ;  /* 0x00000140060a7890 */ /* 0x000fe2000fffe03f */
[----:B------:R-:W-:Y:S01]  /*8090*/  UMOV UR11, 0xc0000010 ;  /* 0xc0000010000b7882 */ /* 0x000fe20000000000 */
[----:B------:R-:W-:Y:S02]  /*80a0*/  WARPGROUP.DEPBAR.LE gsb0, 0x0 ;  /* 0x00008000000079c5 */ /* 0x000fe40000010000 */
[----:B------:R-:W-:Y:S02]  /*80b0*/  F2FP.F16.F32.PACK_AB R24, R38, R39 ;  /* 0x000000272618723e */ /* 0x000fe400000000ff */
[----:B------:R-:W-:Y:S01]  /*80c0*/  F2FP.F16.F32.PACK_AB R25, R142, R41 ;  /* 0x000000298e19723e */ /* 0x000fe200000000ff */
[----:B------:R-:W-:Y:S01]  /*80d0*/  FADD R41, R32, R41 ;  /* 0x0000002920297221 */ /* 0x000fe20000000000 */
[----:B------:R-:W-:Y:S02]  /*80e0*/  F2FP.F16.F32.PACK_AB R26, R40, R37 ;  /* 0x00000025281a723e */ /* 0x000fe400000000ff */
[----:B------:R-:W-:Y:S01]  /*80f0*/  F2FP.F16.F32.PACK_AB R27, R43, R44 ;  /* 0x0000002c2b1b723e */ /* 0x000fe200000000ff */
[----:B------:R-:W-:-:S03]  /*8100*/  FADD R41, R41, R142 ;  /* 0x0000008e29297221 */ /* 0x000fc60000000000 */
[----:B------:R-:W-:Y:S01]  /*8110*/  WARPGROUP.ARRIVE ;  /* 0x00000000000079c5 */ /* 0x000fe20000000000 */
[----:B------:R-:W-:-:S04]  /*8120*/  FADD R44, R41, R44 ;  /* 0x0000002c292c7221 */ /* 0x000fc80000000000 */
[----:B------:R-:W-:Y:S01]  /*8130*/  FADD R44, R44, R43 ;  /* 0x0000002b2c2c7221 */ /* 0x000fe20000000000 */
[----:B------:R-:W-:Y:S01]  /*8140*/  HGMMA.64x16x16.F32 R120, R24, gdesc[UR16].tnspB, R120, gsb0 ;  /* 0x4020001018787df0 */ /* 0x000fe20008000878 */
[----:B------:R-:W-:Y:S02]  /*8150*/  UMOV UR19, 0xc0000010 ;  /* 0xc000001000137882 */ /* 0x000fe40000000000 */
        /* <DEDUP_REMOVED lines=26> */
[----:B------:R-:W-:Y:S01]  /*8300*/  FADD R24, R29, R30 ;  /* 0x0000001e1d187221 */ /* 0x000fe20000000000 */
[----:B------:R-:W-:Y:S01]  /*8310*/  F2FP.F16.F32.PACK_AB R25, R42, R49 ;  /* 0x000000312a19723e */ /* 0x000fe200000000ff */
[----:B------:R-:W1:Y:S01]  /*8320*/  MUFU.EX2 R30, R75 ;  /* 0x0000004b001e7308 */ /* 0x000e620000000800 */
[----:B------:R-:W-:Y:S01]  /*8330*/  F2FP.F16.F32.PACK_AB R26, R46, R47 ;  /* 0x0000002f2e1a723e */ /* 0x000fe200000000ff */
[----:B------:R-:W-:Y:S01]  /*8340*/  FADD R24, R24, R33 ;  /* 0x0000002118187221 */ /* 0x000fe20000000000 */
[----:B------:R-:W-:Y:S01]  /*8350*/  F2FP.F16.F32.PACK_AB R27, R51, R50 ;  /* 0x00000032331b723e */ /* 0x000fe200000000ff */
[----:B------:R-:W-:Y:S01]  /*8360*/  FFMA R33, R80, UR7, -R7 ;  /* 0x0000000750217c23 */ /* 0x000fe20008000807 */
[----:B------:R-:W-:Y:S01]  /*8370*/  FADD R49, R44, R49 ;  /* 0x000000312c317221 */ /* 0x000fe20000000000 */
[----:B------:R-:W-:Y:S01]  /*8380*/  FADD R137, R24, R137 ;  /* 0x0000008918897221 */ /* 0x000fe20000000000 */
[----:B------:R-:W-:Y:S01]  /*8390*/  F2FP.F16.F32.PACK_AB R24, R48, R45 ;  /* 0x0000002d3018723e */ /* 0x000fe200000000ff */
[----:B------:R-:W2:Y:S01]  /*83a0*/  MUFU.EX2 R29, R76 ;  /* 0x0000004c001d7308 */ /* 0x000ea20000000800 */
[----:B------:R-:W-:Y:S01]  /*83b0*/  FSETP.GEU.AND P4, PT, R33, -126, PT ;  /* 0xc2fc00002100780b */ /* 0x000fe20003f8e000 */
[----:B------:R-:W-:Y:S01]  /*83c0*/  FADD R34, R137, R34 ;  /* 0x0000002289227221 */ /* 0x000fe20000000000 */
[----:B------:R-:W-:Y:S01]  /*83d0*/  WARPGROUP.ARRIVE ;  /* 0x00000000000079c5 */ /* 0x000fe20000000000 */
[----:B------:R-:W-:-:S02]  /*83e0*/  FADD R49, R49, R42 ;  /* 0x0000002a31317221 */ /* 0x000fc40000000000 */
[----:B------:R-:W-:Y:S01]  /*83f0*/  FADD R39, R34, R39 ;  /* 0x0000002722277221 */ /* 0x000fe20000000000 */
[--C-:B------:R-:W-:Y:S01]  /*8400*/  FFMA R34, R81, UR7, -R7.reuse ;  /* 0x0000000751227c23 */ /* 0x100fe20008000807 */
[----:B------:R-:W-:Y:S01]  /*8410*/  FFMA R7, R85, UR7, -R7 ;  /* 0x0000000755077c23 */ /* 0x000fe20008000807 */
[----:B------:R-:W-:Y:S01]  /*8420*/  HGMMA.64x16x16.F32 R120, R24, gdesc[UR16].tnspB, R120, gsb0 ;  /* 0x4020001018787df0 */ /* 0x000fe20008000878 */
[----:B------:R-:W-:Y:S01]  /*8430*/  UMOV UR19, 0xc0000010 ;  /* 0xc000001000137882 */ /* 0x000fe20000000000 */
[----:B-1----:R-:W-:Y:S01]  /*8440*/  @!P6 FMUL R30, R30, R30 ;  /* 0x0000001e1e1ee220 */ /* 0x002fe20000400000 */
[----:B------:R-:W-:Y:S01]  /*8450*/  FSETP.GEU.AND P6, PT, R31, -126, PT ;  /* 0xc2fc00001f00780b */ /* 0x000fe20003fce000 */
[----:B------:R-:W-:Y:S01]  /*8460*/  FADD R38, R39, R38 ;  /* 0x0000002627267221 */ /* 0x000fe20000000000 */
[----:B------:R-:W-:Y:S01]  /*8470*/  @!P4 FMUL R33, R33, 0.5 ;  /* 0x3f0000002121c820 */ /* 0x000fe20000400000 */
[----:B------:R-:W-:Y:S01]  /*8480*/  FADD R50, R49, R50 ;  /* 0x0000003231327221 */ /* 0x000fe20000000000 */
[----:B------:R-:W-:Y:S01]  /*8490*/  UMOV UR7, 0xc0000010 ;  /* 0xc000001000077882 */ /* 0x000fe20000000000 */
[----:B--2---:R-:W-:Y:S01]  /*84a0*/  @!P5 FMUL R29, R29, R29 ;  /* 0x0000001d1d1dd220 */ /* 0x004fe20000400000 */
[----:B------:R-:W-:Y:S01]  /*84b0*/  FSETP.GEU.AND P5, PT, R79, -126, PT ;  /* 0xc2fc00004f00780b */ /* 0x000fe20003fae000 */
[----:B------:R-:W-:Y:S01]  /*84c0*/  FADD R37, R38, R37 ;  /* 0x0000002526257221 */ /* 0x000fe20000000000 */
[----:B------:R-:W1:Y:S01]  /*84d0*/  MUFU.EX2 R33, R33 ;  /* 0x0000002100217308 */ /* 0x000e620000000800 */
[----:B------:R-:W-:-:S02]  /*84e0*/  FADD R50, R50, R51 ;  /* 0x0000003332327221 */ /* 0x000fc40000000000 */
[----:B------:R-:W-:Y:S02]  /*84f0*/  FADD R40, R37, R40 ;  /* 0x0000002825287221 */ /* 0x000fe40000000000 */
[----:B------:R-:W-:Y:S02]  /*8500*/  @!P6 FMUL R31, R31, 0.5 ;  /* 0x3f0000001f1fe820 */ /* 0x000fe40000400000 */
[----:B------:R-:W-:-:S04]  /*8510*/  FADD R45, R40, R45 ;  /* 0x0000002d282d7221 */ /* 0x000fc80000000000 */
[----:B------:R-:W-:Y:S01]  /*8520*/  @!P5 FMUL R79, R79, 0.5 ;  /* 0x3f0000004f4fd820 */ /* 0x000fe20000400000 */
[----:B------:R-:W2:Y:S01]  /*8530*/  MUFU.EX2 R31, R31 ;  /* 0x0000001f001f7308 */ /* 0x000ea20000000800 */
[----:B------:R-:W-:Y:S01]  /*8540*/  FADD R48, R45, R48 ;  /* 0x000000302d307221 */ /* 0x000fe20000000000 */
[----:B-1----:R-:W-:Y:S01]  /*8550*/  @!P4 FMUL R33, R33, R33 ;  /* 0x000000212121c220 */ /* 0x002fe20000400000 */
[----:B------:R-:W-:Y:S02]  /*8560*/  FSETP.GEU.AND P4, PT, R83, -126, PT ;  /* 0xc2fc00005300780b */ /* 0x000fe40003f8e000 */
[----:B------:R-:W-:-:S03]  /*8570*/  FADD R47, R48, R47 ;  /* 0x0000002f302f7221 */ /* 0x000fc60000000000 */
[----:B------:R-:W1:Y:S01]  /*8580*/  MUFU.EX2 R32, R79 ;  /* 0x0000004f00207308 */ /* 0x000e620000000800 */
[----:B------:R-:W-:Y:S01]  /*8590*/  FADD R46, R47, R46 ;  /* 0x0000002e2f2e7221 */ /* 0x000fe20000000000 */
[----:B--2---:R-:W-:Y:S01]  /*85a0*/  @!P6 FMUL R31, R31, R31 ;  /* 0x0000001f1f1fe220 */ /* 0x004fe20000400000 */
[----:B------:R-:W-:Y:S01]  /*85b0*/  FSETP.GEU.AND P6, PT, R34, -126, PT ;  /* 0xc2fc00002200780b */ /* 0x000fe20003fce000 */
[----:B------:R-:W-:Y:S02]  /*85c0*/  WARPGROUP.DEPBAR.LE gsb0, 0x0 ;  /* 0x00008000000079c5 */ /* 0x000fe40000010000 */
[----:B------:R-:W-:Y:S02]  /*85d0*/  WARPGROUP.ARRIVE ;  /* 0x00000000000079c5 */ /* 0x000fe40000000000 */
[----:B------:R-:W-:Y:S01]  /*85e0*/  @!P4 FMUL R83, R83, 0.5 ;  /* 0x3f0000005353c820 */ /* 0x000fe20000400000 */
[----:B-1----:R-:W-:Y:S01]  /*85f0*/  @!P5 FMUL R32, R32, R32 ;  /* 0x000000202020d220 */ /* 0x002fe20000400000 */
[----:B------:R-:W-:-:S02]  /*8600*/  FSETP.GEU.AND P5, PT, R82, -126, PT ;  /* 0xc2fc00005200780b */ /* 0x000fc40003fae000 */
[----:B------:R-:W-:Y:S01]  /*8610*/  HGMMA.64x16x16.F32 R112, R24, gdesc[UR8].tnspB, R112, gsb0 ;  /* 0x4020000818707df0 */ /* 0x000fe20008000870 */
[----:B------:R-:W-:Y:S01]  /*8620*/  UMOV UR10, UR12 ;  /* 0x0000000c000a7c82 */ /* 0x000fe20008000000 */
[----:B------:R-:W-:Y:S01]  /*8630*/  UMOV UR11, 0xc0000010 ;  /* 0xc0000010000b7882 */ /* 0x000fe20000000000 */
[----:B------:R-:W-:Y:S01]  /*8640*/  UIADD3 UR12, UR6, 0x280, URZ ;  /* 0x00000280060c7890 */ /* 0x000fe2000fffe03f */
[----:B------:R-:W-:Y:S01]  /*8650*/  @!P6 FMUL R34, R34, 0.5 ;  /* 0x3f0000002222e820 */ /* 0x000fe20000400000 */
[----:B------:R-:W1:Y:S06]  /*8660*/  MUFU.EX2 R83, R83 ;  /* 0x0000005300537308 */ /* 0x000e6c0000000800 */
[----:B------:R-:W-:-:S02]  /*8670*/  @!P5 FMUL R82, R82, 0.5 ;  /* 0x3f0000005252d820 */ /* 0x000fc40000400000 */
[----:B------:R-:W2:Y:S08]  /*8680*/  MUFU.EX2 R34, R34 ;  /* 0x0000002200227308 */ /* 0x000eb00000000800 */
[----:B------:R-:W3:Y:S01]  /*8690*/  MUFU.EX2 R82, R82 ;  /* 0x0000005200527308 */ /* 0x000ee20000000800 */
[----:B-1----:R-:W-:Y:S01]  /*86a0*/  @!P4 FMUL R83, R83, R83 ;  /* 0x000000535353c220 */ /* 0x002fe20000400000 */
[----:B------:R-:W-:Y:S01]  /*86b0*/  FSETP.GEU.AND P4, PT, R86, -126, PT ;  /* 0xc2fc00005600780b */ /* 0x000fe20003f8e000 */
[----:B--2---:R-:W-:Y:S01]  /*86c0*/  @!P6 FMUL R34, R34, R34 ;  /* 0x000000222222e220 */ /* 0x004fe20000400000 */
[----:B------:R-:W-:-:S11]  /*86d0*/  FSETP.GEU.AND P6, PT, R84, -126, PT ;  /* 0xc2fc00005400780b */ /* 0x000fd60003fce000 */
[----:B------:R-:W-:Y:S01]  /*86e0*/  @!P4 FMUL R86, R86, 0.5 ;  /* 0x3f0000005656c820 */ /* 0x000fe20000400000 */
[----:B---3--:R-:W-:Y:S01]  /*86f0*/  @!P5 FMUL R82, R82, R82 ;  /* 0x000000525252d220 */ /* 0x008fe20000400000 */
[C---:B------:R-:W-:Y:S01]  /*8700*/  FSETP.GEU.AND P5, PT, R7.reuse, -126, PT ;  /* 0xc2fc00000700780b */ /* 0x040fe20003fae000 */
[----:B------:R-:W-:Y:S02]  /*8710*/  WARPGROUP.DEPBAR.LE gsb0, 0x0 ;  /* 0x00008000000079c5 */ /* 0x000fe40000010000 */
[----:B------:R-:W-:Y:S01]  /*8720*/  WARPGROUP.ARRIVE ;  /* 0x00000000000079c5 */ /* 0x000fe20000000000 */
[----:B------:R-:W-:Y:S01]  /*8730*/  @!P6 FMUL R84, R84, 0.5 ;  /* 0x3f0000005454e820 */ /* 0x000fe20000400000 */
[----:B------:R-:W1:Y:S04]  /*8740*/  MUFU.EX2 R86, R86 ;  /* 0x0000005600567308 */ /* 0x000e680000000800 */
[----:B------:R-:W-:Y:S01]  /*8750*/  HGMMA.64x16x16.F32 R104, R24, gdesc[UR8].tnspB, R104, gsb0 ;  /* 0x4020000818687df0 */ /* 0x000fe20008000868 */
[----:B------:R-:W-:Y:S01]  /*8760*/  UMOV UR10, UR16 ;  /* 0x00000010000a7c82 */ /* 0x000fe20008000000 */
[----:B------:R-:W-:Y:S01]  /*8770*/  UMOV UR11, 0xc0000010 ;  /* 0xc0000010000b7882 */ /* 0x000fe20000000000 */
[----:B------:R-:W-:Y:S01]  /*8780*/  UIADD3 UR16, UR6, 0x380, URZ ;  /* 0x0000038006107890 */ /* 0x000fe2000fffe03f */
[----:B------:R-:W2:Y:S01]  /*8790*/  MUFU.EX2 R84, R84 ;  /* 0x0000005400547308 */ /* 0x000ea20000000800 */
[----:B------:R-:W-:-:S07]  /*87a0*/  @!P5 FMUL R7, R7, 0.5 ;  /* 0x3f0000000707d820 */ /* 0x000fce0000400000 */
[----:B------:R-:W3:Y:S01]  /*87b0*/  MUFU.EX2 R7, R7 ;  /* 0x0000000700077308 */ /* 0x000ee20000000800 */
[----:B-1----:R-:W-:Y:S01]  /*87c0*/  @!P4 FMUL R86, R86, R86 ;  /* 0x000000565656c220 */ /* 0x002fe20000400000 */
[----:B------:R-:W-:-:S04]  /*87d0*/  ISETP.NE.AND P4, PT, R17, 0x4, PT ;  /* 0x000000041100780c */ /* 0x000fc80003f85270 */
[----:B------:R-:W-:Y:S01]  /*87e0*/  SEL R17, R17, RZ, P4 ;  /* 0x000000ff11117207 */ /* 0x000fe20002000000 */
[----:B--2---:R-:W-:Y:S01]  /*87f0*/  @!P6 FMUL R84, R84, R84 ;  /* 0x000000545454e220 */ /* 0x004fe20000400000 */
[----:B------:R-:W-:Y:S01]  /*8800*/  FSETP.GEU.AND P6, PT, R28, -126, PT ;  /* 0xc2fc00001c00780b */ /* 0x000fe20003fce000 */
[----:B---3--:R-:W-:-:S12]  /*8810*/  @!P5 FMUL R7, R7, R7 ;  /* 0x000000070707d220 */ /* 0x008fd80000400000 */
[----:B------:R-:W-:-:S06]  /*8820*/  @!P6 FMUL R28, R28, 0.5 ;  /* 0x3f0000001c1ce820 */ /* 0x000fcc0000400000 */
[----:B------:R-:W1:Y:S01]  /*8830*/  MUFU.EX2 R28, R28 ;  /* 0x0000001c001c7308 */ /* 0x000e620000000800 */
[----:B------:R-:W-:Y:S02]  /*8840*/  WARPGROUP.DEPBAR.LE gsb0, 0x0 ;  /* 0x00008000000079c5 */ /* 0x000fe40000010000 */
[----:B------:R-:W-:-:S06]  /*8850*/  WARPGROUP.ARRIVE ;  /* 0x00000000000079c5 */ /* 0x000fcc0000000000 */
[----:B------:R-:W-:Y:S01]  /*8860*/  HGMMA.64x16x16.F32 R96, R24, gdesc[UR8].tnspB, R96, gsb0 ;  /* 0x4020000818607df0 */ /* 0x000fe20008000860 */
[----:B------:R-:W-:Y:S01]  /*8870*/  UMOV UR10, UR8 ;  /* 0x00000008000a7c82 */ /* 0x000fe20008000000 */
[----:B------:R-:W-:Y:S01]  /*8880*/  UMOV UR11, 0xc0000010 ;  /* 0xc0000010000b7882 */ /* 0x000fe20000000000 */
[----:B------:R-:W-:Y:S01]  /*8890*/  UIADD3 UR8, UR6, 0x80, URZ ;  /* 0x0000008006087890 */ /* 0x000fe2000fffe03f */
[----:B-1----:R-:W-:-:S06]  /*88a0*/  @!P6 FMUL R28, R28, R28 ;  /* 0x0000001c1c1ce220 */ /* 0x002fcc0000400000 */
        /* <DEDUP_REMOVED lines=8> */
[----:B------:R-:W-:Y:S01]  /*8930*/  F2FP.F16.F32.PACK_AB R24, R54, R53 ;  /* 0x000000353618723e */ /* 0x000fe200000000ff */
[----:B------:R-:W-:Y:S01]  /*8940*/  FADD R53, R46, R53 ;  /* 0x000000352e357221 */ /* 0x000fe20000000000 */
[----:B------:R-:W-:Y:S01]  /*8950*/  F2FP.F16.F32.PACK_AB R25, R58, R59 ;  /* 0x0000003b3a19723e */ /* 0x000fe200000000ff */
[----:B------:R-:W-:Y:S01]  /*8960*/  FADD R59, R50, R59 ;  /* 0x0000003b323b7221 */ /* 0x000fe20000000000 */
[----:B------:R-:W-:Y:S01]  /*8970*/  F2FP.F16.F32.PACK_AB R26, R55, R52 ;  /* 0x00000034371a723e */ /* 0x000fe200000000ff */
[----:B------:R-:W-:Y:S01]  /*8980*/  FADD R53, R53, R54 ;  /* 0x0000003635357221 */ /* 0x000fe20000000000 */
[----:B------:R-:W-:Y:S01]  /*8990*/  F2FP.F16.F32.PACK_AB R27, R57, R56 ;  /* 0x00000038391b723e */ /* 0x000fe200000000ff */
[----:B------:R-:W-:-:S02]  /*89a0*/  FADD R59, R59, R58 ;  /* 0x0000003a3b3b7221 */ /* 0x000fc40000000000 */
[----:B------:R-:W-:Y:S01]  /*89b0*/  FADD R52, R53, R52 ;  /* 0x0000003435347221 */ /* 0x000fe20000000000 */
[----:B------:R-:W-:Y:S01]  /*89c0*/  WARPGROUP.ARRIVE ;  /* 0x00000000000079c5 */ /* 0x000fe20000000000 */
[----:B------:R-:W-:Y:S02]  /*89d0*/  FADD R56, R59, R56 ;  /* 0x000000383b387221 */ /* 0x000fe40000000000 */
[----:B------:R-:W-:Y:S02]  /*89e0*/  FADD R55, R52, R55 ;  /* 0x0000003734377221 */ /* 0x000fe40000000000 */
[----:B------:R-:W-:Y:S01]  /*89f0*/  FADD R57, R56, R57 ;  /* 0x0000003938397221 */ /* 0x000fe20000000000 */
[----:B------:R-:W-:Y:S01]  /*8a00*/  HGMMA.64x16x16.F32 R120, R24, gdesc[UR16].tnspB, R120, gsb0 ;  /* 0x4020001018787df0 */ /* 0x000fe20008000878 */
[----:B------:R-:W-:Y:S02]  /*8a10*/  UMOV UR19, 0xc0000010 ;  /* 0xc000001000137882 */ /* 0x000fe40000000000 */
[----:B------:R-:W-:-:S02]  /*8a20*/  WARPGROUP.DEPBAR.LE gsb0, 0x0 ;  /* 0x00008000000079c5 */ /* 0x000fc40000010000 */
        /* <DEDUP_REMOVED lines=73> */
[----:B------:R-:W-:Y:S01]  /*8ec0*/  FADD R30, R15, R30 ;  /* 0x0000001e0f1e7221 */ /* 0x000fe20000000000 */
[----:B------:R-:W-:Y:S01]  /*8ed0*/  SEL R13, R128, RZ, P3 ;  /* 0x000000ff800d7207 */ /* 0x000fe20001800000 */
[----:B------:R-:W-:Y:S01]  /*8ee0*/  FADD R29, R68, R29 ;  /* 0x0000001d441d7221 */ /* 0x000fe20000000000 */
[----:B------:R-:W-:Y:S01]  /*8ef0*/  WARPGROUP.ARRIVE ;  /* 0x00000000000079c5 */ /* 0x000fe20000000000 */
[----:B------:R-:W-:-:S02]  /*8f00*/  FADD R31, R30, R31 ;  /* 0x0000001f1e1f7221 */ /* 0x000fc40000000000 */
[----:B------:R-:W-:Y:S01]  /*8f10*/  FADD R36, R29, R36 ;  /* 0x000000241d247221 */ /* 0x000fe20000000000 */
[----:B------:R-:W-:Y:S02]  /*8f20*/  IMAD R15, R13, 0x8, R14 ;  /* 0x000000080d0f7824 */ /* 0x000fe400078e020e */
[----:B------:R-:W-:Y:S01]  /*8f30*/  FADD R31, R31, R32 ;  /* 0x000000201f1f7221 */ /* 0x000fe20000000000 */
[----:B------:R-:W-:Y:S01]  /*8f40*/  HGMMA.64x16x16.F32 R120, R24, gdesc[UR16].tnspB, R120, gsb0 ;  /* 0x4020001018787df0 */ /* 0x000fe20008000878 */
[----:B------:R-:W-:Y:S02]  /*8f50*/  UMOV UR19, 0xc0000010 ;  /* 0xc000001000137882 */ /* 0x000fe40000000000 */
[----:B------:R-:W-:Y:S01]  /*8f60*/  FADD R31, R31, R82 ;  /* 0x000000521f1f7221 */ /* 0x000fe20000000000 */
[----:B------:R-:W-:-:S03]  /*8f70*/  PRMT R15, RZ, 0x654, R15 ;  /* 0x00000654ff0f7816 */ /* 0x000fc6000000000f */
[----:B------:R-:W-:-:S04]  /*8f80*/  FADD R31, R31, R83 ;  /* 0x000000531f1f7221 */ /* 0x000fc80000000000 */
[----:B------:R-:W-:Y:S01]  /*8f90*/  FADD R31, R31, R86 ;  /* 0x000000561f1f7221 */ /* 0x000fe20000000000 */
        /* <DEDUP_REMOVED lines=24> */
[----:B------:R-:W-:Y:S01]  /*9120*/  UIADD3 UR6, UR6, 0x4e0, URZ ;  /* 0x000004e006067890 */ /* 0x000fe2000fffe03f */
[----:B------:R-:W-:Y:S02]  /*9130*/  WARPGROUP.DEPBAR.LE gsb0, 0x0 ;  /* 0x00008000000079c5 */ /* 0x000fe40000010000 */
[----:B------:R-:W-:Y:S01]  /*9140*/  F2FP.F16.F32.PACK_AB R24, R34, R33 ;  /* 0x000000212218723e */ /* 0x000fe200000000ff */
[----:B------:R-:W-:Y:S01]  /*9150*/  FADD R33, R36, R33 ;  /* 0x0000002124217221 */ /* 0x000fe20000000000 */
[----:B------:R-:W-:Y:S02]  /*9160*/  F2FP.F16.F32.PACK_AB R25, R83, R82 ;  /* 0x000000525319723e */ /* 0x000fe400000000ff */
[----:B------:R-:W-:Y:S01]  /*9170*/  F2FP.F16.F32.PACK_AB R26, R7, R84 ;  /* 0x00000054071a723e */ /* 0x000fe200000000ff */
[----:B------:R-:W-:Y:S01]  /*9180*/  FADD R33, R33, R34 ;  /* 0x0000002221217221 */ /* 0x000fe20000000000 */
[----:B------:R-:W-:-:S03]  /*9190*/  F2FP.F16.F32.PACK_AB R27, R28, R86 ;  /* 0x000000561c1b723e */ /* 0x000fc600000000ff */
[----:B------:R-:W-:Y:S01]  /*91a0*/  FADD R33, R33, R84 ;  /* 0x0000005421217221 */ /* 0x000fe20000000000 */
        /* <DEDUP_REMOVED lines=19> */
[----:B------:R-:W-:Y:S01]  /*92e0*/  IADD3 R24, R13, 0x1, RZ ;  /* 0x000000010d187810 */ /* 0x000fe20007ffe0ff */
[----:B------:R1:W-:Y:S01]  /*92f0*/  SYNCS.ARRIVE.TRANS64.RED.A1T0 RZ, [R15+URZ], RZ ;  /* 0x000000ff0fff79a7 */ /* 0x0003e2000810043f */
[----:B------:R-:W-:Y:S02]  /*9300*/  SEL R13, RZ, 0x1, P4 ;  /* 0x00000001ff0d7807 */ /* 0x000fe40002000000 */
[----:B------:R-:W-:Y:S02]  /*9310*/  ISETP.NE.AND P3, PT, R24, 0x4, PT ;  /* 0x000000041800780c */ /* 0x000fe40003f65270 */
[----:B------:R-:W-:Y:S01]  /*9320*/  LOP3.LUT R4, R4, R13, RZ, 0x3c, !PT ;  /* 0x0000000d04047212 */ /* 0x000fe200078e3cff */
[----:B------:R-:W-:Y:S01]  /*9330*/  FADD R13, R31, R28 ;  /* 0x0000001c1f0d7221 */ /* 0x000fe20000000000 */
[----:B-1----:R-:W-:Y:S01]  /*9340*/  FADD R15, R33, R7 ;  /* 0x00000007210f7221 */ /* 0x002fe20000000000 */
[----:B------:R-:W-:Y:S01]  /*9350*/  SEL R7, R24, RZ, P3 ;  /* 0x000000ff18077207 */ /* 0x000fe20001800000 */
[----:B------:R-:W-:Y:S07]  /*9360*/  @P2 BRA `(.L_x_31) ;  /* 0x0000000400082947 */ /* 0x000fee0003800000 */
[----:B------:R-:W-:Y:S01]  /*9370*/  ISETP.LT.OR P2, PT, R8, 0x1, !P0 ;  /* 0x000000010800780c */ /* 0x000fe20004741670 */
[----:B------:R-:W-:-:S12]  /*9380*/  BSSY B0, `(.L_x_32) ;  /* 0x000003f000007945 */ /* 0x000fd80003800000 */
[----:B------:R-:W-:Y:S05]  /*9390*/  @P2 BRA `(.L_x_33) ;  /* 0x0000000000f42947 */ /* 0x000fea0003800000 */
[----:B------:R-:W-:Y:S01]  /*93a0*/  ISETP.NE.AND P3, PT, R0, RZ, PT ;  /* 0x000000ff0000720c */ /* 0x000fe20003f65270 */
[----:B------:R-:W-:Y:S01]  /*93b0*/  IMAD R24, R5, 0x8, R2 ;  /* 0x0000000805187824 */ /* 0x000fe200078e0202 */
[----:B------:R-:W-:-:S11]  /*93c0*/  SHF.L.U32 R25, R6, 0x1f, RZ ;  /* 0x0000001f06197819 */ /* 0x000fd600000006ff */
.L_x_34:
        /* <DEDUP_REMOVED lines=10> */
.L_x_35:
[----:B-12---:R-:W-:Y:S01]  /*9470*/  IMAD R25, R5, 0x5000, R2 ;  /* 0x0000500005197824 */ /* 0x006fe200078e0202 */
[----:B------:R-:W-:Y:S01]  /*9480*/  R2UR UR49, R24 ;  /* 0x00000000183172ca */ /* 0x000fe200000e0000 */
[----:B------:R-:W-:Y:S01]  /*9490*/  UIADD3 UR6, UP0, UR22, 0x2f0, URZ ;  /* 0x000002f016067890 */ /* 0x000fe2000ff1e03f */
[----:B------:R-:W-:Y:S01]  /*94a0*/  R2UR UR51, R9 ;  /* 0x00000000093372ca */ /* 0x000fe200000e0000 */
[----:B------:R-:W-:Y:S01]  /*94b0*/  UMOV UR30, 0x0 ;  /* 0x00000000001e7882 */ /* 0x000fe20000000000 */
[----:B------:R-:W-:Y:S01]  /*94c0*/  R2UR UR8, R25 ;  /* 0x00000000190872ca */ /* 0x000fe200000e0000 */
[----:B------:R-:W-:Y:S01]  /*94d0*/  UIADD3.X UR7, URZ, UR23, URZ, UP0, !UPT ;  /* 0x000000173f077290 */ /* 0x000fe200087fe43f */
[----:B------:R-:W-:Y:S01]  /*94e0*/  IADD3 R5, R5, 0x1, RZ ;  /* 0x0000000105057810 */ /* 0x000fe20007ffe0ff */
        /* <DEDUP_REMOVED lines=11> */
[----:B------:R-:W-:Y:S01]  /*95a0*/  SEL R25, RZ, 0x1, P2 ;  /* 0x00000001ff197807 */ /* 0x000fe20001000000 */
        /* <DEDUP_REMOVED lines=28> */
.L_x_33:
[----:B------:R-:W-:Y:S05]  /*9770*/  BSYNC B0 ;  /* 0x0000000000007941 */ /* 0x000fea0003800000 */
.L_x_32:
[----:B------:R-:W-:-:S07]  /*9780*/  VIADD R8, R8, 0xffffffff ;  /* 0xffffffff08087836 */ /* 0x000fce0000000000 */
.L_x_31:
[----:B------:R-:W-:Y:S01]  /*9790*/  IADD3 R12, R12, 0x80, RZ ;  /* 0x000000800c0c7810 */ /* 0x000fe20007ffe0ff */
[----:B------:R-:W-:Y:S02]  /*97a0*/  IMAD.MOV.U32 R133, RZ, RZ, R22 ;  /* 0x000000ffff857224 */ /* 0x000fe400078e0016 */
[----:B------:R-:W-:Y:S01]  /*97b0*/  IMAD.MOV.U32 R129, RZ, RZ, R23 ;  /* 0x000000ffff817224 */ /* 0x000fe200078e0017 */
[----:B------:R-:W-:Y:S06]  /*97c0*/  @P1 BRA `(.L_x_36) ;  /* 0xffffffc000981947 */ /* 0x000fec000383ffff */
.L_x_24:
[----:B------:R-:W-:-:S13]  /*97d0*/  ISETP.GE.AND P1, PT, R131, 0x1, PT ;  /* 0x000000018300780c */ /* 0x000fda0003f26270 */
[----:B------:R-:W-:Y:S05]  /*97e0*/  @!P1 BRA `(.L_x_37) ;  /* 0x0000004800e49947 */ /* 0x000fea0003800000 */
[----:B------:R-:W-:Y:S01]  /*97f0*/  MOV R130, R22 ;  /* 0x0000001600827202 */ /* 0x000fe20000000f00 */
[----:B------:R-:W-:Y:S01]  /*9800*/  IMAD.MOV.U32 R129, RZ, RZ, R23 ;  /* 0x000000ffff817224 */ /* 0x000fe200078e0017 */
[----:B------:R-:W-:-:S07]  /*9810*/  LOP3.LUT R128, R16, 0x1f, RZ, 0xc0, !PT ;  /* 0x0000001f10807812 */ /* 0x000fce00078ec0ff */
.L_x_51:
[----:B------:R-:W-:Y:S01]  /*9820*/  IMAD R23, R17, 0x8, R2 ;  /* 0x0000000811177824 */ /* 0x000fe200078e0202 */
[----:B------:R-:W-:-:S07]  /*9830*/  SHF.L.U32 R22, R4, 0x1f, RZ ;  /* 0x0000001f04167819 */ /* 0x000fce00000006ff */
.L_x_38:
[----:B---3--:R3:W4:Y:S02]  /*9840*/  SYNCS.PHASECHK.TRANS64.TRYWAIT P1, [R23+URZ+0x16800], R22 ;  /* 0x01680016170075a7 */ /* 0x008724000802017f */
[----:B----4-:R-:W-:Y:S05]  /*9850*/  @!P1 NANOSLEEP.SYNCS 0x989680 ;  /* 0x009896800000995d */ /* 0x010fea0003900000 */
[----:B------:R-:W4:Y:S02]  /*9860*/  @!P1 SYNCS.PHASECHK.TRANS64 P1, [R23+URZ+0x16800], R22 ;  /* 0x01680016170095a7 */ /* 0x000f24000802007f */
[----:B----4-:R-:W-:Y:S05]  /*9870*/  @!P1 BRA `(.L_x_38) ;  /* 0xfffffffc00f09947 */ /* 0x010fea000383ffff */
[----:B------:R-:W-:Y:S05]  /*9880*/  WARPSYNC.ALL ;  /* 0x0000000000007948 */ /* 0x000fea0003800000 */
[----:B---3--:R-:W-:Y:S01]  /*9890*/  MOV R22, UR15 ;  /* 0x0000000f00167c02 */ /* 0x008fe20008000f00 */
[----:B------:R-:W-:Y:S01]  /*98a0*/  IMAD.MOV.U32 R23, RZ, RZ, -0x3ffffff0 ;  /* 0xc0000010ff177424 */ /* 0x000fe200078e00ff */
[----:B------:R-:W-:Y:S01]  /*98b0*/  R2UR UR8, R20 ;  /* 0x00000000140872ca */ /* 0x000fe200000e0000 */
[----:B-12---:R-:W-:Y:S01]  /*98c0*/  WARPGROUP.ARRIVE ;  /* 0x00000000000079c5 */ /* 0x006fe20000000000 */
[----:B------:R-:W-:Y:S01]  /*98d0*/  R2UR UR9, R21 ;  /* 0x00000000150972ca */ /* 0x000fe200000e0000 */
[----:B------:R-:W-:Y:S01]  /*98e0*/  IMAD R22, R17, 0x500, R22 ;  /* 0x0000050011167824 */ /* 0x000fe200078e0216 */
[----:B------:R-:W-:-:S02]  /*98f0*/  R2UR UR11, R23 ;  /* 0x00000000170b72ca */ /* 0x000fc400000e0000 */
[----:B------:R-:W-:Y:S01]  /*9900*/  MOV R133, 0xc0000010 ;  /* 0xc000001000857802 */ /* 0x000fe20000000f00 */
[C---:B------:R-:W-:Y:S01]  /*9910*/  VIADD R132, R22.reuse, 0x100 ;  /* 0x0000010016847836 */ /* 0x040fe20000000000 */
[----:B------:R-:W-:Y:S02]  /*9920*/  R2UR UR10, R22 ;  /* 0x00000000160a72ca */ /* 0x000fe400000e0000 */
[----:B------:R-:W-:Y:S02]  /*9930*/  MOV R23, 0xc0000010 ;  /* 0xc000001000177802 */ /* 0x000fe40000000f00 */
[----:B------:R-:W-:Y:S02]  /*9940*/  ISETP.NE.AND P1, PT, R10, RZ, PT ;  /* 0x000000ff0a00720c */ /* 0x000fe40003f25270 */
[----:B------:R-:W-:-:S07]  /*9950*/  R2UR UR7, R23 ;  /* 0x00000000170772ca */ /* 0x000fce00000e0000 */
[----:B------:R-:W-:Y:S01]  /*9960*/  HGMMA.64x128x16.F32 R24, gdesc[UR8], RZ, !UPT, gsb0 ;  /* 0x01e00000081879f0 */ /* 0x000fe2000c0008ff */
[----:B------:R-:W-:Y:S01]  /*9970*/  R2UR UR10, R132 ;  /* 0x00000000840a72ca */ /* 0x000fe200000e0000 */
[----:B------:R-:W-:Y:S01]  /*9980*/  VIADD R132, R22, 0x200 ;  /* 0x0000020016847836 */ /* 0x000fe20000000000 */
[----:B------:R-:W-:Y:S01]  /*9990*/  R2UR UR11, R133 ;  /* 0x00000000850b72ca */ /* 0x000fe200000e0000 */
[----:B------:R-:W-:Y:S01]  /*99a0*/  IMAD.MOV.U32 R133, RZ, RZ, -0x3ffffff0 ;  /* 0xc0000010ff857424 */ /* 0x000fe200078e00ff */
[----:B------:R-:W-:Y:S02]  /*99b0*/  R2UR UR8, R18 ;  /* 0x00000000120872ca */ /* 0x000fe400000e0000 */
[----:B------:R-:W-:Y:S02]  /*99c0*/  R2UR UR9, R19 ;  /* 0x00000000130972ca */ /* 0x000fe400000e0000 */
[----:B------:R-:W-:Y:S02]  /*99d0*/  R2UR UR58, R132 ;  /* 0x00000000843a72ca */ /* 0x000fe400000e0000 */
[----:B------:R-:W-:Y:S01]  /*99e0*/  R2UR UR59, R133 ;  /* 0x00000000853b72ca */ /* 0x000fe200000e0000 */
[----:B------:R-:W-:Y:S01]  /*99f0*/  IMAD.MOV.U32 R133, RZ, RZ, -0x3ffffff0 ;  /* 0xc0000010ff857424 */ /* 0x000fe200078e00ff */
[C---:B------:R-:W-:Y:S01]  /*9a00*/  IADD3 R132, R22.reuse, 0x300, RZ ;  /* 0x0000030016847810 */ /* 0x040fe20007ffe0ff */
[----:B------:R-:W-:-:S03]  /*9a10*/  VIADD R22, R22, 0x400 ;  /* 0x0000040016167836 */ /* 0x000fc60000000000 */
[----:B------:R-:W-:Y:S02]  /*9a20*/  R2UR UR46, R132 ;  /* 0x00000000842e72ca */ /* 0x000fe400000e0000 */
[----:B------:R-:W-:Y:S02]  /*9a30*/  R2UR UR47, R133 ;  /* 0x00000000852f72ca */ /* 0x000fe400000e0000 */
[----:B------:R-:W-:Y:S01]  /*9a40*/  R2UR UR6, R22 ;  /* 0x00000000160672ca */ /* 0x000fe200000e0000 */
        /* <DEDUP_REMOVED lines=14> */
[----:B------:R-:W-:Y:S01]  /*9b30*/  ISETP.LT.OR P2, PT, R8, 0x1, !P0 ;  /* 0x000000010800780c */ /* 0x000fe20004741670 */
[----:B------:R-:W-:-:S12]  /*9b40*/  BSSY B0, `(.L_x_40) ;  /* 0x000003f000007945 */ /* 0x000fd80003800000 */
[----:B------:R-:W-:Y:S05]  /*9b50*/  @P2 BRA `(.L_x_41) ;  /* 0x0000000000f42947 */ /* 0x000fea0003800000 */
[----:B------:R-:W-:Y:S01]  /*9b60*/  ISETP.NE.AND P3, PT, R0, RZ, PT ;  /* 0x000000ff0000720c */ /* 0x000fe20003f65270 */
[----:B------:R-:W-:Y:S01]  /*9b70*/  IMAD R22, R5, 0x8, R2 ;  /* 0x0000000805167824 */ /* 0x000fe200078e0202 */
[----:B------:R-:W-:-:S11]  /*9b80*/  SHF.L.U32 R23, R6, 0x1f, RZ ;  /* 0x0000001f06177819 */ /* 0x000fd600000006ff */
.L_x_42:
        /* <DEDUP_REMOVED lines=10> */
.L_x_43:
[----:B-12---:R-:W-:Y:S01]  /*9c30*/  IMAD R23, R5, 0x5000, R2 ;  /* 0x0000500005177824 */ /* 0x006fe200078e0202 */
        /* <DEDUP_REMOVED lines=10> */
[----:B------:R-:W-:Y:S01]  /*9ce0*/  UMOV UR34, 0x10 ;  /* 0x0000001000227882 */ /* 0x000fe20000000000 */
[----:B------:R-:W-:Y:S01]  /*9cf0*/  UMOV UR36, UR52 ;  /* 0x0000003400247c82 */ /* 0x000fe20008000000 */
[----:B------:R-:W-:Y:S01]  /*9d00*/  UMOV UR37, UR53 ;  /* 0x0000003500257c82 */ /* 0x000fe20008000000 */
        /* <DEDUP_REMOVED lines=34> */
.L_x_41:
[----:B------:R-:W-:Y:S05]  /*9f30*/  BSYNC B0 ;  /* 0x0000000000007941 */ /* 0x000fea0003800000 */
.L_x_40:
[----:B------:R-:W-:-:S07]  /*9f40*/  VIADD R8, R8, 0xffffffff ;  /* 0xffffffff08087836 */ /* 0x000fce0000000000 */
.L_x_39:
[C---:B------:R-:W-:Y:S01]  /*9f50*/  VIADD R22, R12.reuse, 0x1 ;  /* 0x000000010c167836 */ /* 0x040fe20000000000 */
[C---:B------:R-:W-:Y:S01]  /*9f60*/  IADD3 R132, R12.reuse, 0x8, RZ ;  /* 0x000000080c847810 */ /* 0x040fe20007ffe0ff */
[----:B------:R-:W-:Y:S05]  /*9f70*/  WARPSYNC.ALL ;  /* 0x0000000000007948 */ /* 0x000fea0003800000 */
[-C--:B------:R-:W-:Y:S01]  /*9f80*/  ISETP.GE.AND P3, PT, R3, R22.reuse, PT ;  /* 0x000000160300720c */ /* 0x080fe20003f66270 */
[----:B------:R-:W-:Y:S01]  /*9f90*/  ULDC UR6, c[0x0][0x604] ;  /* 0x0001810000067ab9 */ /* 0x000fe20000000800 */
[----:B------:R-:W-:Y:S01]  /*9fa0*/  ISETP.GE.AND P4, PT, R11, R22, PT ;  /* 0x000000160b00720c */ /* 0x000fe20003f86270 */
[C---:B------:R-:W-:Y:S01]  /*9fb0*/  VIADD R22, R12.reuse, 0x9 ;  /* 0x000000090c167836 */ /* 0x040fe20000000000 */
[-C--:B------:R-:W-:Y:S01]  /*9fc0*/  ISETP.GE.AND P2, PT, R3, R132.reuse, PT ;  /* 0x000000840300720c */ /* 0x080fe20003f46270 */
[----:B------:R-:W-:Y:S01]  /*9fd0*/  BSSY B0, `(.L_x_44) ;  /* 0x000012a000007945 */ /* 0x000fe20003800000 */
[----:B------:R-:W-:Y:S01]  /*9fe0*/  ISETP.GE.AND P6, PT, R11, R132, PT ;  /* 0x000000840b00720c */ /* 0x000fe20003fc6270 */
[----:B------:R-:W-:Y:S01]  /*9ff0*/  VIADD R132, R12, 0x10 ;  /* 0x000000100c847836 */ /* 0x000fe20000000000 */
[----:B------:R-:W-:-:S02]  /*a000*/  FSEL R25, R25, -INF , P3 ;  /* 0xff80000019197808 */ /* 0x000fc40001800000 */
[-C--:B------:R-:W-:Y:S02]  /*a010*/  ISETP.GE.AND P5, PT, R3, R22.reuse, PT ;  /* 0x000000160300720c */ /* 0x080fe40003fa6270 */
[----:B------:R-:W-:Y:S02]  /*a020*/  ISETP.GE.AND P3, PT, R11, R22, PT ;  /* 0x000000160b00720c */ /* 0x000fe40003f66270 */
[----:B------:R-:W-:Y:S02]  /*a030*/  IADD3 R22, R12, 0x11, RZ ;  /* 0x000000110c167810 */ /* 0x000fe40007ffe0ff */
[----:B------:R-:W-:Y:S02]  /*a040*/  FSEL R27, R27, -INF , P4 ;  /* 0xff8000001b1b7808 */ /* 0x000fe40002000000 */
[----:B------:R-:W-:Y:S02]  /*a050*/  FSEL R28, R28, -INF , P2 ;  /* 0xff8000001c1c7808 */ /* 0x000fe40001000000 */
[----:B------:R-:W-:-:S02]  /*a060*/  ISETP.GE.AND P4, PT, R3, R132, PT ;  /* 0x000000840300720c */ /* 0x000fc40003f86270 */
[----:B------:R-:W-:Y:S01]  /*a070*/  ISETP.GE.AND P2, PT, R11, R132, PT ;  /* 0x000000840b00720c */ /* 0x000fe20003f46270 */
[----:B------:R-:W-:Y:S01]  /*a080*/  VIADD R132, R12, 0x18 ;  /* 0x000000180c847836 */ /* 0x000fe20000000000 */
[----:B------:R-:W-:Y:S02]  /*a090*/  FSEL R30, R30, -INF , P6 ;  /* 0xff8000001e1e7808 */ /* 0x000fe40003000000 */
[----:B------:R-:W-:Y:S02]  /*a0a0*/  FSEL R29, R29, -INF , P5 ;  /* 0xff8000001d1d7808 */ /* 0x000fe40002800000 */
[-C--:B------:R-:W-:Y:S02]  /*a0b0*/  ISETP.GE.AND P6, PT, R3, R22.reuse, PT ;  /* 0x000000160300720c */ /* 0x080fe40003fc6270 */
[----:B------:R-:W-:Y:S01]  /*a0c0*/  ISETP.GE.AND P5, PT, R11, R22, PT ;  /* 0x000000160b00720c */ /* 0x000fe20003fa6270 */
[----:B------:R-:W-:Y:S01]  /*a0d0*/  VIADD R22, R12, 0x19 ;  /* 0x000000190c167836 */ /* 0x000fe20000000000 */
[----:B------:R-:W-:-:S02]  /*a0e0*/  FSEL R31, R31, -INF , P3 ;  /* 0xff8000001f1f7808 */ /* 0x000fc40001800000 */
[----:B------:R-:W-:Y:S02]  /*a0f0*/  FSEL R32, R32, -INF , P4 ;  /* 0xff80000020207808 */ /* 0x000fe40002000000 */
[-C--:B------:R-:W-:Y:S02]  /*a100*/  ISETP.GE.AND P3, PT, R3, R132.reuse, PT ;  /* 0x000000840300720c */ /* 0x080fe40003f66270 */
[----:B------:R-:W-:Y:S02]  /*a110*/  ISETP.GE.AND P4, PT, R11, R132, PT ;  /* 0x000000840b00720c */ /* 0x000fe40003f86270 */
[----:B------:R-:W-:Y:S02]  /*a120*/  FSEL R34, R34, -INF , P2 ;  /* 0xff80000022227808 */ /* 0x000fe40001000000 */
[----:B------:R-:W-:Y:S02]  /*a130*/  FSEL R33, R33, -INF , P6 ;  /* 0xff80000021217808 */ /* 0x000fe40003000000 */
[----:B------:R-:W-:-:S02]  /*a140*/  IADD3 R132, R12, 0x20, RZ ;  /* 0x000000200c847810 */ /* 0x000fc40007ffe0ff */
[-C--:B------:R-:W-:Y:S02]  /*a150*/  ISETP.GE.AND P2, PT, R3, R22.reuse, PT ;  /* 0x000000160300720c */ /* 0x080fe40003f46270 */
        /* <DEDUP_REMOVED lines=11> */
[----:B------:R-:W-:Y:S02]  /*a210*/  IADD3 R22, R12, 0x29, RZ ;  /* 0x000000290c167810 */ /* 0x000fe40007ffe0ff */
[----:B------:R-:W-:Y:S02]  /*a220*/  FSEL R39, R39, -INF , P6 ;  /* 0xff80000027277808 */ /* 0x000fe40003000000 */
[----:B------:R-:W-:-:S02]  /*a230*/  FSEL R40, R40, -INF , P5 ;  /* 0xff80000028287808 */ /* 0x000fc40002800000 */
        /* <DEDUP_REMOVED lines=26> */
[C---:B------:R-:W-:Y:S02]  /*a3e0*/  ISETP.GE.AND P5, PT, R11.reuse, R22, PT ;  /* 0x000000160b00720c */ /* 0x040fe40003fa6270 */
[----:B------:R-:W-:Y:S02]  /*a3f0*/  IADD3 R22, R12, 0x41, RZ ;  /* 0x000000410c167810 */ /* 0x000fe40007ffe0ff */
[----:B------:R-:W-:Y:S02]  /*a400*/  FSEL R52, R52, -INF , P4 ;  /* 0xff80000034347808 */ /* 0x000fe40002000000 */
[----:B------:R-:W-:-:S02]  /*a410*/  ISETP.GE.AND P4, PT, R11, R132, PT ;  /* 0x000000840b00720c */ /* 0x000fc40003f86270 */
[----:B------:R-:W-:Y:S02]  /*a420*/  FSEL R54, R54, -INF , P2 ;  /* 0xff80000036367808 */ /* 0x000fe40001000000 */
[----:B------:R-:W-:Y:S02]  /*a430*/  FSEL R51, R51, -INF , P3 ;  /* 0xff80000033337808 */ /* 0x000fe40001800000 */
[C---:B------:R-:W-:Y:S02]  /*a440*/  ISETP.GE.AND P2, PT, R3.reuse, R22, PT ;  /* 0x000000160300720c */ /* 0x040fe40003f46270 */
[C---:B------:R-:W-:Y:S01]  /*a450*/  ISETP.GE.AND P3, PT, R3.reuse, R132, PT ;  /* 0x000000840300720c */ /* 0x040fe20003f66270 */
[----:B------:R-:W-:Y:S01]  /*a460*/  VIADD R132, R12, 0x48 ;  /* 0x000000480c847836 */ /* 0x000fe20000000000 */
[----:B------:R-:W-:Y:S02]  /*a470*/  FSEL R58, R58, -INF , P4 ;  /* 0xff8000003a3a7808 */ /* 0x000fe40002000000 */
[----:B------:R-:W-:-:S02]  /*a480*/  ISETP.GE.AND P4, PT, R3, R12, PT ;  /* 0x0000000c0300720c */ /* 0x000fc40003f86270 */
[----:B------:R-:W-:Y:S02]  /*a490*/  FSEL R57, R57, -INF , P2 ;  /* 0xff80000039397808 */ /* 0x000fe40001000000 */
[----:B------:R-:W-:Y:S02]  /*a4a0*/  ISETP.GE.AND P2, PT, R11, R12, PT ;  /* 0x0000000c0b00720c */ /* 0x000fe40003f46270 */
[----:B------:R-:W-:Y:S02]  /*a4b0*/  FSEL R55, R55, -INF , P5 ;  /* 0xff80000037377808 */ /* 0x000fe40002800000 */
[----:B------:R-:W-:Y:S02]  /*a4c0*/  FSEL R56, R56, -INF , P3 ;  /* 0xff80000038387808 */ /* 0x000fe40001800000 */
[-C--:B------:R-:W-:Y:S02]  /*a4d0*/  ISETP.GE.AND P5, PT, R3, R132.reuse, PT ;  /* 0x000000840300720c */ /* 0x080fe40003fa6270 */
[----:B------:R-:W-:-:S02]  /*a4e0*/  ISETP.GE.AND P3, PT, R11, R132, PT ;  /* 0x000000840b00720c */ /* 0x000fc40003f66270 */
[----:B------:R-:W-:Y:S02]  /*a4f0*/  IADD3 R132, R12, 0x50, RZ ;  /* 0x000000500c847810 */ /* 0x000fe40007ffe0ff */
[----:B------:R-:W-:Y:S02]  /*a500*/  FSEL R133, R24, -INF , P4 ;  /* 0xff80000018857808 */ /* 0x000fe40002000000 */
[----:B------:R-:W-:Y:S02]  /*a510*/  FSEL R26, R26, -INF , P2 ;  /* 0xff8000001a1a7808 */ /* 0x000fe40001000000 */
[----:B------:R-:W-:Y:S02]  /*a520*/  FSEL R60, R60, -INF , P5 ;  /* 0xff8000003c3c7808 */ /* 0x000fe40002800000 */
[-C--:B------:R-:W-:Y:S02]  /*a530*/  ISETP.GE.AND P5, PT, R3, R132.reuse, PT ;  /* 0x000000840300720c */ /* 0x080fe40003fa6270 */
[----:B------:R-:W-:-:S02]  /*a540*/  ISETP.GE.AND P2, PT, R11, R132, PT ;  /* 0x000000840b00720c */ /* 0x000fc40003f46270 */
        /* <DEDUP_REMOVED lines=21> */
[----:B------:R-:W-:Y:S02]  /*a6a0*/  FSEL R53, R53, -INF , P6 ;  /* 0xff80000035357808 */ /* 0x000fe40003000000 */
[----:B------:R-:W-:Y:S02]  /*a6b0*/  FMNMX R132, R46, R135, !PT ;  /* 0x000000872e847209 */ /* 0x000fe40007800000 */
[----:B------:R-:W-:Y:S01]  /*a6c0*/  ISETP.GE.AND P6, PT, R11, R22, PT ;  /* 0x000000160b00720c */ /* 0x000fe20003fc6270 */
[----:B------:R-:W-:Y:S01]  /*a6d0*/  VIADD R22, R12, 0x49 ;  /* 0x000000490c167836 */ /* 0x000fe20000000000 */
[----:B------:R-:W-:-:S02]  /*a6e0*/  FMNMX R23, R45, R24, !PT ;  /* 0x000000182d177209 */ /* 0x000fc40007800000 */
[----:B------:R-:W-:Y:S02]  /*a6f0*/  FMNMX R135, R47, R132, !PT ;  /* 0x000000842f877209 */ /* 0x000fe40007800000 */
[----:B------:R-:W-:Y:S02]  /*a700*/  FSEL R59, R59, -INF , P6 ;  /* 0xff8000003b3b7808 */ /* 0x000fe40003000000 */
[-C--:B------:R-:W-:Y:S02]  /*a710*/  ISETP.GE.AND P6, PT, R3, R22.reuse, PT ;  /* 0x000000160300720c */ /* 0x080fe40003fc6270 */
[----:B------:R-:W-:Y:S01]  /*a720*/  ISETP.GE.AND P4, PT, R11, R22, PT ;  /* 0x000000160b00720c */ /* 0x000fe20003f86270 */
[----:B------:R-:W-:Y:S01]  /*a730*/  VIADD R22, R12, 0x51 ;  /* 0x000000510c167836 */ /* 0x000fe20000000000 */
[----:B------:R-:W-:Y:S02]  /*a740*/  FMNMX R24, R48, R23, !PT ;  /* 0x0000001730187209 */ /* 0x000fe40007800000 */
[----:B------:R-:W-:-:S02]  /*a750*/  FMNMX R132, R50, R135, !PT ;  /* 0x0000008732847209 */ /* 0x000fc40007800000 */
[----:B------:R-:W-:Y:S02]  /*a760*/  FMNMX R23, R49, R24, !PT ;  /* 0x0000001831177209 */ /* 0x000fe40007800000 */
[----:B------:R-:W-:Y:S02]  /*a770*/  FSEL R62, R62, -INF , P3 ;  /* 0xff8000003e3e7808 */ /* 0x000fe40001800000 */
[----:B------:R-:W-:Y:S02]  /*a780*/  FSEL R61, R61, -INF , P6 ;  /* 0xff8000003d3d7808 */ /* 0x000fe40003000000 */
[----:B------:R-:W-:Y:S02]  /*a790*/  FMNMX R135, R51, R132, !PT ;  /* 0x0000008433877209 */ /* 0x000fe40007800000 */
[-C--:B------:R-:W-:Y:S02]  /*a7a0*/  ISETP.GE.AND P3, PT, R3, R22.reuse, PT ;  /* 0x000000160300720c */ /* 0x080fe40003f66270 */
[----:B------:R-:W-:Y:S01]  /*a7b0*/  ISETP.GE.AND P6, PT, R11, R22, PT ;  /* 0x000000160b00720c */ /* 0x000fe20003fc6270 */
[----:B------:R-:W-:Y:S01]  /*a7c0*/  VIADD R22, R12, 0x58 ;  /* 0x000000580c167836 */ /* 0x000fe20000000000 */
[----:B------:R-:W-:-:S02]  /*a7d0*/  FMNMX R24, R52, R23, !PT ;  /* 0x0000001734187209 */ /* 0x000fc40007800000 */
[----:B------:R-:W-:Y:S02]  /*a7e0*/  FMNMX R132, R54, R135, !PT ;  /* 0x0000008736847209 */ /* 0x000fe40007800000 */
[----:B------:R-:W-:Y:S02]  /*a7f0*/  FSEL R63, R63, -INF , P4 ;  /* 0xff8000003f3f7808 */ /* 0x000fe40002000000 */
[----:B------:R-:W-:Y:S02]  /*a800*/  FSEL R64, R64, -INF , P5 ;  /* 0xff80000040407808 */ /* 0x000fe40002800000 */
[-C--:B------:R-:W-:Y:S02]  /*a810*/  ISETP.GE.AND P4, PT, R3, R22.reuse, PT ;  /* 0x000000160300720c */ /* 0x080fe40003f86270 */
[----:B------:R-:W-:Y:S02]  /*a820*/  ISETP.GE.AND P5, PT, R11, R22, PT ;  /* 0x000000160b00720c */ /* 0x000fe40003fa6270 */
[----:B------:R-:W-:-:S02]  /*a830*/  FMNMX R23, R53, R24, !PT ;  /* 0x0000001835177209 */ /* 0x000fc40007800000 */
[----:B------:R-:W-:Y:S02]  /*a840*/  IADD3 R22, R12, 0x59, RZ ;  /* 0x000000590c167810 */ /* 0x000fe40007ffe0ff */
[----:B------:R-:W-:Y:S02]  /*a850*/  FMNMX R135, R55, R132, !PT ;  /* 0x0000008437877209 */ /* 0x000fe40007800000 */
[----:B------:R-:W-:Y:S02]  /*a860*/  FSEL R66, R66, -INF , P2 ;  /* 0xff80000042427808 */ /* 0x000fe40001000000 */
[----:B------:R-:W-:Y:S02]  /*a870*/  FSEL R65, R65, -INF , P3 ;  /* 0xff80000041417808 */ /* 0x000fe40001800000 */
[----:B------:R-:W-:Y:S02]  /*a880*/  FMNMX R24, R56, R23, !PT ;  /* 0x0000001738187209 */ /* 0x000fe40007800000 */
[----:B------:R-:W-:-:S02]  /*a890*/  ISETP.GE.AND P2, PT, R3, R22, PT ;  /* 0x000000160300720c */ /* 0x000fc40003f46270 */
[----:B------:R-:W-:Y:S01]  /*a8a0*/  ISETP.GE.AND P3, PT, R11, R22, PT ;  /* 0x000000160b00720c */ /* 0x000fe20003f66270 */
[----:B------:R-:W-:Y:S01]  /*a8b0*/  VIADD R22, R12, 0x60 ;  /* 0x000000600c167836 */ /* 0x000fe20000000000 */
[----:B------:R-:W-:Y:S02]  /*a8c0*/  FMNMX R132, R58, R135, !PT ;  /* 0x000000873a847209 */ /* 0x000fe40007800000 */
[----:B------:R-:W-:Y:S02]  /*a8d0*/  FMNMX R23, R57, R24, !PT ;  /* 0x0000001839177209 */ /* 0x000fe40007800000 */
[----:B------:R-:W-:Y:S02]  /*a8e0*/  FMNMX R135, R59, R132, !PT ;  /* 0x000000843b877209 */ /* 0x000fe40007800000 */
[----:B------:R-:W-:Y:S02]  /*a8f0*/  FSEL R67, R67, -INF , P6 ;  /* 0xff80000043437808 */ /* 0x000fe40003000000 */
[----:B------:R-:W-:-:S02]  /*a900*/  FSEL R68, R68, -INF , P4 ;  /* 0xff80000044447808 */ /* 0x000fc40002000000 */
[-C--:B------:R-:W-:Y:S02]  /*a910*/  ISETP.GE.AND P6, PT, R3, R22.reuse, PT ;  /* 0x000000160300720c */ /* 0x080fe40003fc6270 */
[----:B------:R-:W-:Y:S01]  /*a920*/  ISETP.GE.AND P4, PT, R11, R22, PT ;  /* 0x000000160b00720c */ /* 0x000fe20003f86270 */
[----:B------:R-:W-:Y:S01]  /*a930*/  VIADD R22, R12, 0x61 ;  /* 0x000000610c167836 */ /* 0x000fe20000000000 */
[----:B------:R-:W-:Y:S02]  /*a940*/  FMNMX R24, R60, R23, !PT ;  /* 0x000000173c187209 */ /* 0x000fe40007800000 */
[----:B------:R-:W-:Y:S02]  /*a950*/  FMNMX R132, R62, R135, !PT ;  /* 0x000000873e847209 */ /* 0x000fe40007800000 */
[----:B------:R-:W-:Y:S02]  /*a960*/  FSEL R70, R70, -INF , P5 ;  /* 0xff80000046467808 */ /* 0x000fe40002800000 */
[----:B------:R-:W-:-:S02]  /*a970*/  FSEL R69, R69, -INF , P2 ;  /* 0xff80000045457808 */ /* 0x000fc40001000000 */
[----:B------:R-:W-:Y:S02]  /*a980*/  FMNMX R23, R61, R24, !PT ;  /* 0x000000183d177209 */ /* 0x000fe40007800000 */
[-C--:B------:R-:W-:Y:S02]  /*a990*/  ISETP.GE.AND P5, PT, R3, R22.reuse, PT ;  /* 0x000000160300720c */ /* 0x080fe40003fa6270 */
[----:B------:R-:W-:Y:S02]  /*a9a0*/  ISETP.GE.AND P2, PT, R11, R22, PT ;  /* 0x000000160b00720c */ /* 0x000fe40003f46270 */
[----:B------:R-:W-:Y:S02]  /*a9b0*/  FMNMX R135, R63, R132, !PT ;  /* 0x000000843f877209 */ /* 0x000fe40007800000 */
[----:B------:R-:W-:Y:S02]  /*a9c0*/  IADD3 R22, R12, 0x68, RZ ;  /* 0x000000680c167810 */ /* 0x000fe40007ffe0ff */
[----:B------:R-:W-:-:S02]  /*a9d0*/  FMNMX R24, R64, R23, !PT ;  /* 0x0000001740187209 */ /* 0x000fc40007800000 */
        /* <DEDUP_REMOVED lines=11> */
[----:B------:R-:W-:Y:S01]  /*aa90*/  ISETP.GE.AND P5, PT, R11, R22, PT ;  /* 0x000000160b00720c */ /* 0x000fe20003fa6270 */
[----:B------:R-:W-:Y:S01]  /*aaa0*/  VIADD R22, R12, 0x70 ;  /* 0x000000700c167836 */ /* 0x000fe20000000000 */
[----:B------:R-:W-:-:S02]  /*aab0*/  FMNMX R24, R68, R23, !PT ;  /* 0x0000001744187209 */ /* 0x000fc40007800000 */
[----:B------:R-:W-:Y:S02]  /*aac0*/  FMNMX R132, R70, R135, !PT ;  /* 0x0000008746847209 */ /* 0x000fe40007800000 */
[----:B------:R-:W-:Y:S02]  /*aad0*/  FMNMX R23, R69, R24, !PT ;  /* 0x0000001845177209 */ /* 0x000fe40007800000 */
[----:B------:R-:W-:Y:S02]  /*aae0*/  FSEL R75, R75, -INF , P2 ;  /* 0xff8000004b4b7808 */ /* 0x000fe40001000000 */
[----:B------:R-:W-:Y:S02]  /*aaf0*/  FSEL R76, R76, -INF , P3 ;  /* 0xff8000004c4c7808 */ /* 0x000fe40001800000 */
[----:B------:R-:W-:Y:S02]  /*ab00*/  FMNMX R135, R71, R132, !PT ;  /* 0x0000008447877209 */ /* 0x000fe40007800000 */
[----:B------:R-:W-:-:S02]  /*ab10*/  ISETP.GE.AND P2, PT, R3, R22, PT ;  /* 0x000000160300720c */ /* 0x000fc40003f46270 */
[----:B------:R-:W-:Y:S02]  /*ab20*/  ISETP.GE.AND P3, PT, R11, R22, PT ;  /* 0x000000160b00720c */ /* 0x000fe40003f66270 */
[----:B------:R-:W-:Y:S02]  /*ab30*/  IADD3 R22, R12, 0x71, RZ ;  /* 0x000000710c167810 */ /* 0x000fe40007ffe0ff */
        /* <DEDUP_REMOVED lines=13> */
[----:B------:R-:W-:Y:S01]  /*ac10*/  ISETP.GE.AND P2, PT, R11, R22, PT ;  /* 0x000000160b00720c */ /* 0x000fe20003f46270 */
[----:B------:R-:W-:Y:S01]  /*ac20*/  VIADD R22, R12, 0x79 ;  /* 0x000000790c167836 */ /* 0x000fe20000000000 */
[----:B------:R-:W-:Y:S02]  /*ac30*/  FMNMX R132, R78, R135, !PT ;  /* 0x000000874e847209 */ /* 0x000fe40007800000 */
[----:B------:R-:W-:Y:S02]  /*ac40*/  FMNMX R23, R77, R24, !PT ;  /* 0x000000184d177209 */ /* 0x000fe40007800000 */
[----:B------:R-:W-:-:S02]  /*ac50*/  FSEL R82, R82, -INF , P3 ;  /* 0xff80000052527808 */ /* 0x000fc40001800000 */
[----:B------:R-:W-:Y:S02]  /*ac60*/  FMNMX R135, R79, R132, !PT ;  /* 0x000000844f877209 */ /* 0x000fe40007800000 */
[----:B------:R-:W-:Y:S02]  /*ac70*/  FSEL R81, R81, -INF , P6 ;  /* 0xff80000051517808 */ /* 0x000fe40003000000 */
[-C--:B------:R-:W-:Y:S02]  /*ac80*/  ISETP.GE.AND P3, PT, R3, R22.reuse, PT ;  /* 0x000000160300720c */ /* 0x080fe40003f66270 */
[----:B------:R-:W-:Y:S02]  /*ac90*/  ISETP.GE.AND P6, PT, R11, R22, PT ;  /* 0x000000160b00720c */ /* 0x000fe40003fc6270 */
[----:B------:R-:W-:Y:S02]  /*aca0*/  FMNMX R22, R80, R23, !PT ;  /* 0x0000001750167209 */ /* 0x000fe40007800000 */
[----:B------:R-:W-:-:S02]  /*acb0*/  FSEL R83, R83, -INF , P4 ;  /* 0xff80000053537808 */ /* 0x000fc40002000000 */
[----:B------:R-:W-:Y:S02]  /*acc0*/  FMNMX R24, R82, R135, !PT ;  /* 0x0000008752187209 */ /* 0x000fe40007800000 */
[----:B------:R-:W-:Y:S02]  /*acd0*/  FSEL R84, R84, -INF , P5 ;  /* 0xff80000054547808 */ /* 0x000fe40002800000 */
[----:B------:R-:W-:Y:S02]  /*ace0*/  FMNMX R23, R81, R22, !PT ;  /* 0x0000001651177209 */ /* 0x000fe40007800000 */
[----:B------:R-:W-:Y:S02]  /*acf0*/  FSEL R86, R86, -INF , P2 ;  /* 0xff80000056567808 */ /* 0x000fe40001000000 */
[----:B------:R-:W-:Y:S02]  /*ad00*/  FMNMX R135, R83, R24, !PT ;  /* 0x0000001853877209 */ /* 0x000fe40007800000 */
[----:B------:R-:W-:-:S02]  /*ad10*/  FSEL R85, R85, -INF , P3 ;  /* 0xff80000055557808 */ /* 0x000fc40001800000 */
[----:B------:R-:W-:Y:S02]  /*ad20*/  FMNMX R22, R84, R23, !PT ;  /* 0x0000001754167209 */ /* 0x000fe40007800000 */
[----:B------:R-:W-:Y:S02]  /*ad30*/  FSEL R87, R87, -INF , P6 ;  /* 0xff80000057577808 */ /* 0x000fe40003000000 */
[----:B------:R-:W-:Y:S02]  /*ad40*/  FMNMX R132, R86, R135, !PT ;  /* 0x0000008756847209 */ /* 0x000fe40007800000 */
[----:B------:R-:W-:Y:S02]  /*ad50*/  FMNMX R24, R85, R22, !PT ;  /* 0x0000001655187209 */ /* 0x000fe40007800000 */
[----:B------:R-:W-:Y:S02]  /*ad60*/  FMNMX R132, R87, R132, !PT ;  /* 0x0000008457847209 */ /* 0x000fe40007800000 */
[----:B------:R-:W-:Y:S01]  /*ad70*/  IADD3 R17, R17, 0x1, RZ ;  /* 0x0000000111117810 */ /* 0x000fe20007ffe0ff */
[----:B------:R-:W1:Y:S04]  /*ad80*/  SHFL.BFLY PT, R23, R24, 0x1, 0x1f ;  /* 0x0c201f0018177f89 */ /* 0x000e6800000e0000 */
[----:B------:R-:W2:Y:S01]  /*ad90*/  SHFL.BFLY PT, R135, R132, 0x1, 0x1f ;  /* 0x0c201f0084877f89 */ /* 0x000ea200000e0000 */
[----:B-1----:R-:W-:-:S02]  /*ada0*/  FMNMX R134, R24, R23, !PT ;  /* 0x0000001718867209 */ /* 0x002fc40007800000 */
        /* <DEDUP_REMOVED lines=8> */
[----:B------:R-:W-:Y:S02]  /*ae30*/  FSEL R136, R23, RZ, P3 ;  /* 0x000000ff17887208 */ /* 0x000fe40001800000 */
[----:B------:R-:W-:Y:S01]  /*ae40*/  ISETP.NE.AND P2, PT, R17, 0x4, PT ;  /* 0x000000041100780c */ /* 0x000fe20003f45270 */
[----:B------:R-:W-:Y:S02]  /*ae50*/  FADD R24, -R137, R130 ;  /* 0x0000008289187221 */ /* 0x000fe40000000100 */
[----:B------:R-:W-:Y:S01]  /*ae60*/  FADD R129, -R136, R129 ;  /* 0x0000008188817221 */ /* 0x000fe20000000100 */
[----:B------:R-:W-:Y:S01]  /*ae70*/  SEL R17, R17, RZ, P2 ;  /* 0x000000ff11117207 */ /* 0x000fe20001000000 */
[----:B------:R-:W-:Y:S02]  /*ae80*/  FMUL R24, R24, UR6 ;  /* 0x0000000618187c20 */ /* 0x000fe40008400000 */
[----:B------:R-:W-:Y:S01]  /*ae90*/  FMUL R130, R129, UR6 ;  /* 0x0000000681827c20 */ /* 0x000fe20008400000 */
[----:B------:R-:W-:-:S02]  /*aea0*/  IMAD R129, R7, 0x8, R14 ;  /* 0x0000000807817824 */ /* 0x000fc400078e020e */
[----:B------:R-:W-:Y:S01]  /*aeb0*/  FSETP.GEU.AND P3, PT, R24, -126, PT ;  /* 0xc2fc00001800780b */ /* 0x000fe20003f6e000 */
[----:B------:R-:W-:Y:S01]  /*aec0*/  VIADD R7, R7, 0x1 ;  /* 0x0000000107077836 */ /* 0x000fe20000000000 */
[----:B------:R-:W-:Y:S02]  /*aed0*/  FSETP.GEU.AND P4, PT, R130, -126, PT ;  /* 0xc2fc00008200780b */ /* 0x000fe40003f8e000 */
[----:B------:R-:W-:Y:S02]  /*aee0*/  PRMT R132, RZ, 0x654, R129 ;  /* 0x00000654ff847816 */ /* 0x000fe40000000081 */
[----:B------:R-:W-:Y:S02]  /*aef0*/  SEL R129, RZ, 0x1, P2 ;  /* 0x00000001ff817807 */ /* 0x000fe40001000000 */
[----:B------:R1:W-:Y:S01]  /*af00*/  SYNCS.ARRIVE.TRANS64.RED.A1T0 RZ, [R132+URZ], RZ ;  /* 0x000000ff84ff79a7 */ /* 0x0003e2000810043f */
[----:B------:R-:W-:Y:S02]  /*af10*/  ISETP.NE.AND P2, PT, R7, 0x4, PT ;  /* 0x000000040700780c */ /* 0x000fe40003f45270 */
[----:B------:R-:W-:-:S02]  /*af20*/  LOP3.LUT R4, R4, R129, RZ, 0x3c, !PT ;  /* 0x0000008104047212 */ /* 0x000fc400078e3cff */
[----:B------:R-:W-:Y:S02]  /*af30*/  @!P3 FMUL R24, R24, 0.5 ;  /* 0x3f0000001818b820 */ /* 0x000fe40000400000 */
[----:B------:R-:W-:Y:S01]  /*af40*/  @!P4 FMUL R130, R130, 0.5 ;  /* 0x3f0000008282c820 */ /* 0x000fe20000400000 */
[----:B-1----:R-:W-:Y:S02]  /*af50*/  LEA R132, R17, R2, 0x3 ;  /* 0x0000000211847211 */ /* 0x002fe400078e18ff */
[----:B------:R-:W-:Y:S01]  /*af60*/  SHF.L.U32 R129, R4, 0x1f, RZ ;  /* 0x0000001f04817819 */ /* 0x000fe200000006ff */
[----:B------:R-:W1:Y:S08]  /*af70*/  MUFU.EX2 R24, R24 ;  /* 0x0000001800187308 */ /* 0x000e700000000800 */
[----:B------:R-:W2:Y:S01]  /*af80*/  MUFU.EX2 R130, R130 ;  /* 0x0000008200827308 */ /* 0x000ea20000000800 */
[----:B-1----:R-:W-:-:S04]  /*af90*/  @!P3 FMUL R24, R24, R24 ;  /* 0x000000181818b220 */ /* 0x002fc80000400000 */
        /* <DEDUP_REMOVED lines=41> */
.L_x_45:
[----:B-1----:R1:W2:Y:S02]  /*b230*/  SYNCS.PHASECHK.TRANS64.TRYWAIT P3, [R132+URZ+0x16800], R129 ;  /* 0x01680081840075a7 */ /* 0x0022a4000806017f */
[----:B--2---:R-:W-:Y:S05]  /*b240*/  @!P3 NANOSLEEP.SYNCS 0x989680 ;  /* 0x009896800000b95d */ /* 0x004fea0003900000 */
[----:B------:R-:W2:Y:S02]  /*b250*/  @!P3 SYNCS.PHASECHK.TRANS64 P3, [R132+URZ+0x16800], R129 ;  /* 0x016800818400b5a7 */ /* 0x000ea4000806007f */
[----:B--2---:R-:W-:Y:S05]  /*b260*/  @!P3 BRA `(.L_x_45) ;  /* 0xfffffffc00f0b947 */ /* 0x004fea000383ffff */
[----:B------:R-:W-:Y:S05]  /*b270*/  BSYNC B0 ;  /* 0x0000000000007941 */ /* 0x000fea0003800000 */
.L_x_44:
[----:B-1----:R-:W1:Y:S01]  /*b280*/  LDC R132, c[0x0][0x604] ;  /* 0x00018100ff847b82 */ /* 0x002e620000000800 */
[----:B------:R-:W-:Y:S05]  /*b290*/  WARPSYNC.ALL ;  /* 0x0000000000007948 */ /* 0x000fea0003800000 */
[----:B-1----:R-:W-:-:S04]  /*b2a0*/  FMUL R129, R137, R132 ;  /* 0x0000008489817220 */ /* 0x002fc80000400000 */
[-CC-:B------:R-:W-:Y:S01]  /*b2b0*/  FFMA R135, R25, R132.reuse, -R129.reuse ;  /* 0x0000008419877223 */ /* 0x180fe20000000881 */
[-CC-:B------:R-:W-:Y:S01]  /*b2c0*/  FFMA R134, R133, R132.reuse, -R129.reuse ;  /* 0x0000008485867223 */ /* 0x180fe20000000881 */
[-C--:B------:R-:W-:Y:S01]  /*b2d0*/  FMUL R25, R136, R132.reuse ;  /* 0x0000008488197220 */ /* 0x080fe20000400000 */
[-CC-:B------:R-:W-:Y:S01]  /*b2e0*/  FFMA R137, R29, R132.reuse, -R129.reuse ;  /* 0x000000841d897223 */ /* 0x180fe20000000881 */
[-C--:B------:R-:W-:Y:S01]  /*b2f0*/  FFMA R136, R28, R132.reuse, -R129 ;  /* 0x000000841c887223 */ /* 0x080fe20000000881 */
[----:B------:R-:W-:Y:S01]  /*b300*/  FSETP.GEU.AND P6, PT, R135, -126, PT ;  /* 0xc2fc00008700780b */ /* 0x000fe20003fce000 */
[-CC-:B------:R-:W-:Y:S01]  /*b310*/  FFMA R138, R26, R132.reuse, -R25.reuse ;  /* 0x000000841a8a7223 */ /* 0x180fe20000000819 */
[----:B------:R-:W-:Y:S01]  /*b320*/  FSETP.GEU.AND P5, PT, R134, -126, PT ;  /* 0xc2fc00008600780b */ /* 0x000fe20003fae000 */
[-C--:B------:R-:W-:Y:S01]  /*b330*/  FFMA R139, R27, R132.reuse, -R25 ;  /* 0x000000841b8b7223 */ /* 0x080fe20000000819 */
[-CC-:B------:R-:W-:Y:S01]  /*b340*/  FFMA R37, R37, R132.reuse, -R129.reuse ;  /* 0x0000008425257223 */ /* 0x180fe20000000881 */
[-CC-:B------:R-:W-:Y:S01]  /*b350*/  FFMA R36, R36, R132.reuse, -R129.reuse ;  /* 0x0000008424247223 */ /* 0x180fe20000000881 */
[----:B------:R-:W-:Y:S01]  /*b360*/  FSETP.GEU.AND P3, PT, R138, -126, PT ;  /* 0xc2fc00008a00780b */ /* 0x000fe20003f6e000 */
[-CC-:B------:R-:W-:Y:S01]  /*b370*/  FFMA R48, R48, R132.reuse, -R129.reuse ;  /* 0x0000008430307223 */ /* 0x180fe20000000881 */
[----:B------:R-:W-:Y:S01]  /*b380*/  FSETP.GEU.AND P4, PT, R139, -126, PT ;  /* 0xc2fc00008b00780b */ /* 0x000fe20003f8e000 */
[-CC-:B------:R-:W-:Y:S01]  /*b390*/  FFMA R49, R49, R132.reuse, -R129.reuse ;  /* 0x0000008431317223 */ /* 0x180fe20000000881 */
[-CC-:B------:R-:W-:Y:S01]  /*b3a0*/  FFMA R52, R52, R132.reuse, -R129.reuse ;  /* 0x0000008434347223 */ /* 0x180fe20000000881 */
[-CC-:B------:R-:W-:Y:S01]  /*b3b0*/  FFMA R53, R53, R132.reuse, -R129.reuse ;  /* 0x0000008435357223 */ /* 0x180fe20000000881 */
[-CC-:B------:R-:W-:Y:S01]  /*b3c0*/  FFMA R56, R56, R132.reuse, -R129.reuse ;  /* 0x0000008438387223 */ /* 0x180fe20000000881 */
[----:B------:R-:W-:Y:S01]  /*b3d0*/  @!P6 FMUL R135, R135, 0.5 ;  /* 0x3f0000008787e820 */ /* 0x000fe20000400000 */
[-CC-:B------:R-:W-:Y:S01]  /*b3e0*/  FFMA R57, R57, R132.reuse, -R129.reuse ;  /* 0x0000008439397223 */ /* 0x180fe20000000881 */
[----:B------:R-:W-:Y:S01]  /*b3f0*/  @!P5 FMUL R134, R134, 0.5 ;  /* 0x3f0000008686d820 */ /* 0x000fe20000400000 */
[-CC-:B------:R-:W-:Y:S01]  /*b400*/  FFMA R60, R60, R132.reuse, -R129.reuse ;  /* 0x000000843c3c7223 */ /* 0x180fe20000000881 */
[----:B------:R1:W2:Y:S01]  /*b410*/  MUFU.EX2 R26, R135 ;  /* 0x00000087001a7308 */ /* 0x0002a20000000800 */
[-CC-:B------:R-:W-:Y:S01]  /*b420*/  FFMA R61, R61, R132.reuse, -R129.reuse ;  /* 0x000000843d3d7223 */ /* 0x180fe20000000881 */
[----:B------:R-:W-:Y:S01]  /*b430*/  @!P3 FMUL R138, R138, 0.5 ;  /* 0x3f0000008a8ab820 */ /* 0x000fe20000400000 */
[-CC-:B------:R-:W-:Y:S01]  /*b440*/  FFMA R64, R64, R132.reuse, -R129.reuse ;  /* 0x0000008440407223 */ /* 0x180fe20000000881 */
[----:B------:R-:W-:Y:S01]  /*b450*/  @!P4 FMUL R139, R139, 0.5 ;  /* 0x3f0000008b8bc820 */ /* 0x000fe20000400000 */
[-CC-:B------:R-:W-:Y:S01]  /*b460*/  FFMA R65, R65, R132.reuse, -R129.reuse ;  /* 0x0000008441417223 */ /* 0x180fe20000000881 */
[-CC-:B------:R-:W-:Y:S01]  /*b470*/  FFMA R68, R68, R132.reuse, -R129.reuse ;  /* 0x0000008444447223 */ /* 0x180fe20000000881 */
[-C--:B------:R-:W-:Y:S01]  /*b480*/  FFMA R69, R69, R132.reuse, -R129 ;  /* 0x0000008445457223 */ /* 0x080fe20000000881 */
[----:B------:R-:W3:Y:S01]  /*b490*/  MUFU.EX2 R133, R134 ;  /* 0x0000008600857308 */ /* 0x000ee20000000800 */
[-C--:B-1----:R-:W-:Y:S01]  /*b4a0*/  FFMA R135, R30, R132.reuse, -R25 ;  /* 0x000000841e877223 */ /* 0x082fe20000000819 */
[-CC-:B------:R-:W-:Y:S01]  /*b4b0*/  FFMA R72, R72, R132.reuse, -R129.reuse ;  /* 0x0000008448487223 */ /* 0x180fe20000000881 */
[-CC-:B------:R-:W-:Y:S01]  /*b4c0*/  FFMA R73, R73, R132.reuse, -R129.reuse ;  /* 0x0000008449497223 */ /* 0x180fe20000000881 */
[-CC-:B------:R-:W-:Y:S01]  /*b4d0*/  FFMA R76, R76, R132.reuse, -R129.reuse ;  /* 0x000000844c4c7223 */ /* 0x180fe20000000881 */
[-CC-:B------:R-:W-:Y:S01]  /*b4e0*/  FFMA R77, R77, R132.reuse, -R129.reuse ;  /* 0x000000844d4d7223 */ /* 0x180fe20000000881 */
[-CC-:B------:R-:W-:Y:S01]  /*b4f0*/  FFMA R80, R80, R132.reuse, -R129.reuse ;  /* 0x0000008450507223 */ /* 0x180fe20000000881 */
[--C-:B------:R-:W-:Y:S01]  /*b500*/  FFMA R81, R81, R132, -R129.reuse ;  /* 0x0000008451517223 */ /* 0x100fe20000000881 */
[----:B------:R1:W4:Y:S01]  /*b510*/  MUFU.EX2 R134, R139 ;  /* 0x0000008b00867308 */ /* 0x0003220000000800 */
[----:B--2---:R-:W-:Y:S01]  /*b520*/  @!P6 FMUL R26, R26, R26 ;  /* 0x0000001a1a1ae220 */ /* 0x004fe20000400000 */
[----:B------:R-:W-:Y:S01]  /*b530*/  FSETP.GEU.AND P6, PT, R137, -126, PT ;  /* 0xc2fc00008900780b */ /* 0x000fe20003fce000 */
[-CC-:B------:R-:W-:Y:S01]  /*b540*/  FFMA R84, R84, R132.reuse, -R129.reuse ;  /* 0x0000008454547223 */ /* 0x180fe20000000881 */
[-C--:B------:R-:W-:Y:S01]  /*b550*/  FFMA R85, R85, R132.reuse, -R129 ;  /* 0x0000008455557223 */ /* 0x080fe20000000881 */
[-CC-:B------:R-:W-:Y:S01]  /*b560*/  FFMA R38, R38, R132.reuse, -R25.reuse ;  /* 0x0000008426267223 */ /* 0x180fe20000000819 */
[-CC-:B------:R-:W-:Y:S01]  /*b570*/  FFMA R39, R39, R132.reuse, -R25.reuse ;  /* 0x0000008427277223 */ /* 0x180fe20000000819 */
[-C--:B------:R-:W-:Y:S01]  /*b580*/  FFMA R46, R46, R132.reuse, -R25 ;  /* 0x000000842e2e7223 */ /* 0x080fe20000000819 */
[----:B------:R2:W5:Y:S01]  /*b590*/  MUFU.EX2 R27, R138 ;  /* 0x0000008a001b7308 */ /* 0x0005620000000800 */
[----:B---3--:R-:W-:Y:S01]  /*b5a0*/  @!P5 FMUL R133, R133, R133 ;  /* 0x000000858585d220 */ /* 0x008fe20000400000 */
[----:B------:R-:W-:Y:S01]  /*b5b0*/  FSETP.GEU.AND P5, PT, R136, -126, PT ;  /* 0xc2fc00008800780b */ /* 0x000fe20003fae000 */
[-C--:B-1----:R-:W-:Y:S01]  /*b5c0*/  FFMA R139, R32, R132.reuse, -R129 ;  /* 0x00000084208b7223 */ /* 0x082fe20000000881 */
[-CC-:B------:R-:W-:Y:S01]  /*b5d0*/  FFMA R47, R47, R132.reuse, -R25.reuse ;  /* 0x000000842f2f7223 */ /* 0x180fe20000000819 */
[-CC-:B------:R-:W-:Y:S01]  /*b5e0*/  FFMA R55, R55, R132.reuse, -R25.reuse ;  /* 0x0000008437377223 */ /* 0x180fe20000000819 */
[-CC-:B------:R-:W-:Y:S01]  /*b5f0*/  FFMA R58, R58, R132.reuse, -R25.reuse ;  /* 0x000000843a3a7223 */ /* 0x180fe20000000819 */
[----:B------:R-:W-:Y:S01]  /*b600*/  @!P6 FMUL R137, R137, 0.5 ;  /* 0x3f0000008989e820 */ /* 0x000fe20000400000 */
[-CC-:B------:R-:W-:Y:S01]  /*b610*/  FFMA R59, R59, R132.reuse, -R25.reuse ;  /* 0x000000843b3b7223 */ /* 0x180fe20000000819 */
[--C-:B--2---:R-:W-:Y:S01]  /*b620*/  FFMA R138, R31, R132, -R25.reuse ;  /* 0x000000841f8a7223 */ /* 0x104fe20000000819 */
[----:B----4-:R-:W-:Y:S01]  /*b630*/  @!P4 FMUL R134, R134, R134 ;  /* 0x000000868686c220 */ /* 0x010fe20000400000 */
[----:B------:R1:W2:Y:S01]  /*b640*/  MUFU.EX2 R29, R137 ;  /* 0x00000089001d7308 */ /* 0x0002a20000000800 */
[-CC-:B------:R-:W-:Y:S01]  /*b650*/  FFMA R62, R62, R132.reuse, -R25.reuse ;  /* 0x000000843e3e7223 */ /* 0x180fe20000000819 */
[-CC-:B------:R-:W-:Y:S01]  /*b660*/  FFMA R63, R63, R132.reuse, -R25.reuse ;  /* 0x000000843f3f7223 */ /* 0x180fe20000000819 */
[----:B------:R-:W-:Y:S01]  /*b670*/  FSETP.GEU.AND P4, PT, R138, -126, PT ;  /* 0xc2fc00008a00780b */ /* 0x000fe20003f8e000 */
[----:B------:R-:W-:Y:S01]  /*b680*/  @!P5 FMUL R136, R136, 0.5 ;  /* 0x3f0000008888d820 */ /* 0x000fe20000400000 */
[-CC-:B------:R-:W-:Y:S01]  /*b690*/  FFMA R66, R66, R132.reuse, -R25.reuse ;  /* 0x0000008442427223 */ /* 0x180fe20000000819 */
[----:B-----5:R-:W-:Y:S01]  /*b6a0*/  @!P3 FMUL R27, R27, R27 ;  /* 0x0000001b1b1bb220 */ /* 0x020fe20000400000 */
[----:B------:R-:W-:Y:S01]  /*b6b0*/  FSETP.GEU.AND P3, PT, R135, -126, PT ;  /* 0xc2fc00008700780b */ /* 0x000fe20003f6e000 */
[----:B------:R3:W4:Y:S01]  /*b6c0*/  MUFU.EX2 R28, R136 ;  /* 0x00000088001c7308 */ /* 0x0007220000000800 */
[-CC-:B-1----:R-:W-:Y:S01]  /*b6d0*/  FFMA R137, R34, R132.reuse, -R25.reuse ;  /* 0x0000008422897223 */ /* 0x182fe20000000819 */
[-CC-:B------:R-:W-:Y:S01]  /*b6e0*/  FFMA R67, R67, R132.reuse, -R25.reuse ;  /* 0x0000008443437223 */ /* 0x180fe20000000819 */
[-CC-:B------:R-:W-:Y:S01]  /*b6f0*/  FFMA R70, R70, R132.reuse, -R25.reuse ;  /* 0x0000008446467223 */ /* 0x180fe20000000819 */
[-CC-:B------:R-:W-:Y:S01]  /*b700*/  FFMA R71, R71, R132.reuse, -R25.reuse ;  /* 0x0000008447477223 */ /* 0x180fe20000000819 */
[-CC-:B------:R-:W-:Y:S01]  /*b710*/  FFMA R74, R74, R132.reuse, -R25.reuse ;  /* 0x000000844a4a7223 */ /* 0x180fe20000000819 */
[-CC-:B------:R-:W-:Y:S01]  /*b720*/  FFMA R75, R75, R132.reuse, -R25.reuse ;  /* 0x000000844b4b7223 */ /* 0x180fe20000000819 */
[-C--:B------:R-:W-:Y:S01]  /*b730*/  FFMA R78, R78, R132.reuse, -R25 ;  /* 0x000000844e4e7223 */ /* 0x080fe20000000819 */
[----:B------:R-:W-:Y:S01]  /*b740*/  @!P4 FMUL R138, R138, 0.5 ;  /* 0x3f0000008a8ac820 */ /* 0x000fe20000400000 */
[-C--:B---3--:R-:W-:Y:S01]  /*b750*/  FFMA R136, R33, R132.reuse, -R129 ;  /* 0x0000008421887223 */ /* 0x088fe20000000881 */
[----:B--2---:R-:W-:Y:S01]  /*b760*/  @!P6 FMUL R29, R29, R29 ;  /* 0x0000001d1d1de220 */ /* 0x004fe20000400000 */
[-CC-:B------:R-:W-:Y:S01]  /*b770*/  FFMA R79, R79, R132.reuse, -R25.reuse ;  /* 0x000000844f4f7223 */ /* 0x180fe20000000819 */
[----:B------:R-:W1:Y:S01]  /*b780*/  MUFU.EX2 R31, R138 ;  /* 0x0000008a001f7308 */ /* 0x000e620000000800 */
[----:B------:R-:W-:Y:S01]  /*b790*/  @!P3 FMUL R135, R135, 0.5 ;  /* 0x3f0000008787b820 */ /* 0x000fe20000400000 */
[----:B------:R-:W-:Y:S01]  /*b7a0*/  FSETP.GEU.AND P6, PT, R136, -126, PT ;  /* 0xc2fc00008800780b */ /* 0x000fe20003fce000 */
[-CC-:B------:R-:W-:Y:S01]  /*b7b0*/  FFMA R82, R82, R132.reuse, -R25.reuse ;  /* 0x0000008452527223 */ /* 0x180fe20000000819 */
[--C-:B------:R-:W-:Y:S01]  /*b7c0*/  FFMA R83, R83, R132, -R25.reuse ;  /* 0x0000008453537223 */ /* 0x100fe20000000819 */
[----:B----4-:R-:W-:Y:S01]  /*b7d0*/  @!P5 FMUL R28, R28, R28 ;  /* 0x0000001c1c1cd220 */ /* 0x010fe20000400000 */
[----:B------:R-:W-:Y:S01]  /*b7e0*/  FSETP.GEU.AND P5, PT, R139, -126, PT ;  /* 0xc2fc00008b00780b */ /* 0x000fe20003fae000 */
[-CC-:B------:R-:W-:Y:S01]  /*b7f0*/  FFMA R86, R86, R132.reuse, -R25.reuse ;  /* 0x0000008456567223 */ /* 0x180fe20000000819 */
[----:B------:R2:W3:Y:S01]  /*b800*/  MUFU.EX2 R30, R135 ;  /* 0x00000087001e7308 */ /* 0x0004e20000000800 */
[----:B------:R-:W-:-:S06]  /*b810*/  FFMA R87, R87, R132, -R25 ;  /* 0x0000008457577223 */ /* 0x000fcc0000000819 */
[----:B------:R-:W-:Y:S01]  /*b820*/  @!P6 FMUL R136, R136, 0.5 ;  /* 0x3f0000008888e820 */ /* 0x000fe20000400000 */
[----:B--2---:R-:W-:Y:S01]  /*b830*/  FFMA R135, R35, R132, -R25 ;  /* 0x0000008423877223 */ /* 0x004fe20000000819 */
[----:B-1----:R-:W-:Y:S02]  /*b840*/  @!P4 FMUL R31, R31, R31 ;  /* 0x0000001f1f1fc220 */ /* 0x002fe40000400000 */
[----:B------:R1:W2:Y:S01]  /*b850*/  MUFU.EX2 R33, R136 ;  /* 0x0000008800217308 */ /* 0x0002a20000000800 */
[----:B------:R-:W-:Y:S01]  /*b860*/  @!P5 FMUL R139, R139, 0.5 ;  /* 0x3f0000008b8bd820 */ /* 0x000fe20000400000 */
[----:B------:R-:W-:Y:S01]  /*b870*/  FSETP.GEU.AND P4, PT, R135, -126, PT ;  /* 0xc2fc00008700780b */ /* 0x000fe20003f8e000 */
[----:B---3--:R-:W-:Y:S01]  /*b880*/  @!P3 FMUL R30, R30, R30 ;  /* 0x0000001e1e1eb220 */ /* 0x008fe20000400000 */
[----:B------:R-:W-:-:S04]  /*b890*/  FSETP.GEU.AND P3, PT, R137, -126, PT ;  /* 0xc2fc00008900780b */ /* 0x000fc80003f6e000 */
[----:B------:R3:W4:Y:S01]  /*b8a0*/  MUFU.EX2 R32, R139 ;  /* 0x0000008b00207308 */ /* 0x0007220000000800 */
[-CC-:B-1----:R-:W-:Y:S01]  /*b8b0*/  FFMA R136, R40, R132.reuse, -R129.reuse ;  /* 0x0000008428887223 */ /* 0x182fe20000000881 */
[-C--:B------:R-:W-:Y:S01]  /*b8c0*/  FFMA R40, R45, R132.reuse, -R129 ;  /* 0x000000842d287223 */ /* 0x080fe20000000881 */
[----:B------:R-:W-:-:S04]  /*b8d0*/  FFMA R45, R43, R132, -R25 ;  /* 0x000000842b2d7223 */ /* 0x000fc80000000819 */
[----:B------:R-:W-:Y:S01]  /*b8e0*/  @!P4 FMUL R135, R135, 0.5 ;  /* 0x3f0000008787c820 */ /* 0x000fe20000400000 */
[----:B--2---:R-:W-:Y:S01]  /*b8f0*/  @!P6 FMUL R33, R33, R33 ;  /* 0x000000212121e220 */ /* 0x004fe20000400000 */
[----:B------:R-:W-:Y:S01]  /*b900*/  FSETP.GEU.AND P6, PT, R37, -126, PT ;  /* 0xc2fc00002500780b */ /* 0x000fe20003fce000 */
[----:B---3--:R-:W-:Y:S01]  /*b910*/  FFMA R139, R130, R13, R27 ;  /* 0x0000000d828b7223 */ /* 0x008fe2000000001b */
[----:B------:R1:W2:Y:S01]  /*b920*/  MUFU.EX2 R35, R135 ;  /* 0x0000008700237308 */ /* 0x0002a20000000800 */
[----:B------:R-:W-:Y:S02]  /*b930*/  @!P3 FMUL R137, R137, 0.5 ;  /* 0x3f0000008989b820 */ /* 0x000fe40000400000 */
[----:B------:R-:W-:Y:S01]  /*b940*/  FADD R139, R139, R134 ;  /* 0x000000868b8b7221 */ /* 0x000fe20000000000 */
[----:B----4-:R-:W-:Y:S01]  /*b950*/  @!P5 FMUL R32, R32, R32 ;  /* 0x000000202020d220 */ /* 0x010fe20000400000 */
[----:B------:R-:W-:-:S03]  /*b960*/  FSETP.GEU.AND P5, PT, R36, -126, PT ;  /* 0xc2fc00002400780b */ /* 0x000fc60003fae000 */
[----:B------:R3:W4:Y:S01]  /*b970*/  MUFU.EX2 R34, R137 ;  /* 0x0000008900227308 */ /* 0x0007220000000800 */
[-CC-:B-1----:R-:W-:Y:S01]  /*b980*/  FFMA R135, R41, R132.reuse, -R129.reuse ;  /* 0x0000008429877223 */ /* 0x182fe20000000881 */
[-C--:B------:R-:W-:Y:S01]  /*b990*/  FFMA R41, R44, R132.reuse, -R129 ;  /* 0x000000842c297223 */ /* 0x080fe20000000881 */
[----:B------:R-:W-:Y:S01]  /*b9a0*/  @!P6 FMUL R37, R37, 0.5 ;  /* 0x3f0000002525e820 */ /* 0x000fe20000400000 */
[-CC-:B------:R-:W-:Y:S01]  /*b9b0*/  FFMA R44, R42, R132.reuse, -R25.reuse ;  /* 0x000000842a2c7223 */ /* 0x180fe20000000819 */
[----:B------:R-:W-:-:S04]  /*b9c0*/  FFMA R129, R54, R132, -R25 ;  /* 0x0000008436817223 */ /* 0x000fc80000000819 */
[----:B------:R-:W1:Y:S01]  /*b9d0*/  MUFU.EX2 R37, R37 ;  /* 0x0000002500257308 */ /* 0x000e620000000800 */
[----:B---3--:R-:W-:Y:S01]  /*b9e0*/  FFMA R137, R24, R15, R133 ;  /* 0x0000000f18897223 */ /* 0x008fe20000000085 */
[----:B------:R-:W-:Y:S01]  /*b9f0*/  @!P5 FMUL R36, R36, 0.5 ;  /* 0x3f0000002424d820 */ /* 0x000fe20000400000 */
[----:B--2---:R-:W-:Y:S01]  /*ba00*/  @!P4 FMUL R35, R35, R35 ;  /* 0x000000232323c220 */ /* 0x004fe20000400000 */
[----:B------:R-:W-:Y:S01]  /*ba10*/  FSETP.GEU.AND P4, PT, R39, -126, PT ;  /* 0xc2fc00002700780b */ /* 0x000fe20003f8e000 */
[----:B------:R-:W-:-:S03]  /*ba20*/  FADD R137, R137, R26 ;  /* 0x0000001a89897221 */ /* 0x000fc60000000000 */
[----:B------:R-:W2:Y:S01]  /*ba30*/  MUFU.EX2 R36, R36 ;  /* 0x0000002400247308 */ /* 0x000ea20000000800 */
[----:B----4-:R-:W-:Y:S01]  /*ba40*/  @!P3 FMUL R34, R34, R34 ;  /* 0x000000222222b220 */ /* 0x010fe20000400000 */
[----:B------:R-:W-:Y:S01]  /*ba50*/  FSETP.GEU.AND P3, PT, R38, -126, PT ;  /* 0xc2fc00002600780b */ /* 0x000fe20003f6e000 */
[----:B-1----:R-:W-:Y:S01]  /*ba60*/  @!P6 FMUL R37, R37, R37 ;  /* 0x000000252525e220 */ /* 0x002fe20000400000 */
[----:B------:R-:W-:-:S05]  /*ba70*/  FSETP.GEU.AND P6, PT, R135, -126, PT ;  /* 0xc2fc00008700780b */ /* 0x000fca0003fce000 */
[----:B------:R-:W-:-:S06]  /*ba80*/  @!P4 FMUL R39, R39, 0.5 ;  /* 0x3f0000002727c820 */ /* 0x000fcc0000400000 */
[----:B------:R-:W-:Y:S01]  /*ba90*/  @!P3 FMUL R38, R38, 0.5 ;  /* 0x3f0000002626b820 */ /* 0x000fe20000400000 */
[----:B--2---:R-:W-:Y:S01]  /*baa0*/  @!P5 FMUL R36, R36, R36 ;  /* 0x000000242424d220 */ /* 0x004fe20000400000 */
[----:B------:R-:W-:Y:S01]  /*bab0*/  FSETP.GEU.AND P5, PT, R136, -126, PT ;  /* 0xc2fc00008800780b */ /* 0x000fe20003fae000 */
[----:B------:R-:W1:Y:S01]  /*bac0*/  MUFU.EX2 R39, R39 ;  /* 0x0000002700277308 */ /* 0x000e620000000800 */
[----:B------:R-:W-:-:S07]  /*bad0*/  @!P6 FMUL R135, R135, 0.5 ;  /* 0x3f0000008787e820 */ /* 0x000fce0000400000 */
[----:B------:R2:W3:Y:S04]  /*bae0*/  MUFU.EX2 R43, R135 ;  /* 0x00000087002b7308 */ /* 0x0004e80000000800 */
[----:B------:R-:W-:-:S04]  /*baf0*/  @!P5 FMUL R136, R136, 0.5 ;  /* 0x3f0000008888d820 */ /* 0x000fc80000400000 */
[----:B------:R4:W5:Y:S01]  /*bb00*/  MUFU.EX2 R42, R136 ;  /* 0x00000088002a7308 */ /* 0x0009620000000800 */
[----:B--2---:R-:W-:Y:S01]  /*bb10*/  FFMA R135, R51, R132, -R25 ;  /* 0x0000008433877223 */ /* 0x004fe20000000819 */
[----:B-1----:R-:W-:Y:S01]  /*bb20*/  @!P4 FMUL R39, R39, R39 ;  /* 0x000000272727c220 */ /* 0x002fe20000400000 */
[----:B------:R-:W-:-:S05]  /*bb30*/  FSETP.GEU.AND P4, PT, R45, -126, PT ;  /* 0xc2fc00002d00780b */ /* 0x000fca0003f8e000 */
[----:B------:R-:W1:Y:S01]  /*bb40*/  MUFU.EX2 R38, R38 ;  /* 0x0000002600267308 */ /* 0x000e620000000800 */
[----:B---3--:R-:W-:Y:S01]  /*bb50*/  @!P6 FMUL R43, R43, R43 ;  /* 0x0000002b2b2be220 */ /* 0x008fe20000400000 */
[----:B------:R-:W-:Y:S01]  /*bb60*/  FSETP.GEU.AND P6, PT, R40, -126, PT ;  /* 0xc2fc00002800780b */ /* 0x000fe20003fce000 */
[----:B----4-:R-:W-:Y:S01]  /*bb70*/  FFMA R136, R50, R132, -R25 ;  /* 0x0000008432887223 */ /* 0x010fe20000000819 */
[----:B------:R-:W-:-:S04]  /*bb80*/  IMAD.MOV.U32 R25, RZ, RZ, -0x3ffffff0 ;  /* 0xc0000010ff197424 */ /* 0x000fc800078e00ff */
[----:B------:R-:W-:Y:S01]  /*bb90*/  @!P4 FMUL R45, R45, 0.5 ;  /* 0x3f0000002d2dc820 */ /* 0x000fe20000400000 */
[----:B-----5:R-:W-:Y:S01]  /*bba0*/  @!P5 FMUL R42, R42, R42 ;  /* 0x0000002a2a2ad220 */ /* 0x020fe20000400000 */
[----:B------:R-:W-:Y:S02]  /*bbb0*/  FSETP.GEU.AND P5, PT, R41, -126, PT ;  /* 0xc2fc00002900780b */ /* 0x000fe40003fae000 */
[C---:B------:R-:W-:Y:S02]  /*bbc0*/  R2UR UR11, R25.reuse ;  /* 0x00000000190b72ca */ /* 0x040fe400000e0000 */
[C---:B------:R-:W-:Y:S01]  /*bbd0*/  R2UR UR27, R25.reuse ;  /* 0x00000000191b72ca */ /* 0x040fe200000e0000 */
[----:B------:R-:W-:Y:S01]  /*bbe0*/  @!P6 FMUL R40, R40, 0.5 ;  /* 0x3f0000002828e820 */ /* 0x000fe20000400000 */
[----:B------:R-:W-:Y:S01]  /*bbf0*/  R2UR UR31, R25 ;  /* 0x00000000191f72ca */ /* 0x000fe200000e0000 */
[----:B-1----:R-:W-:Y:S01]  /*bc00*/  @!P3 FMUL R38, R38, R38 ;  /* 0x000000262626b220 */ /* 0x002fe20000400000 */
[----:B------:R-:W-:Y:S01]  /*bc10*/  F2FP.F16.F32.PACK_AB R25, R134, R27 ;  /* 0x0000001b8619723e */ /* 0x000fe200000000ff */
[----:B------:R1:W2:Y:S01]  /*bc20*/  MUFU.EX2 R51, R40 ;  /* 0x0000002800337308 */ /* 0x0002a20000000800 */
[----:B------:R-:W-:-:S02]  /*bc30*/  F2FP.F16.F32.PACK_AB R27, R31, R30 ;  /* 0x0000001e1f1b723e */ /* 0x000fc400000000ff */
[----:B------:R-:W-:Y:S01]  /*bc40*/  FSETP.GEU.AND P3, PT, R44, -126, PT ;  /* 0xc2fc00002c00780b */ /* 0x000fe20003f6e000 */
[----:B------:R-:W-:-:S04]  /*bc50*/  @!P5 FMUL R41, R41, 0.5 ;  /* 0x3f0000002929d820 */ /* 0x000fc80000400000 */
[----:B------:R3:W4:Y:S01]  /*bc60*/  MUFU.EX2 R50, R41 ;  /* 0x0000002900327308 */ /* 0x0007220000000800 */
[----:B-1----:R-:W-:-:S04]  /*bc70*/  IMAD.U32 R40, RZ, RZ, UR14 ;  /* 0x0000000eff287e24 */ /* 0x002fc8000f8e00ff */
[----:B------:R-:W-:-:S03]  /*bc80*/  IMAD R40, R17, 0x500, R40 ;  /* 0x0000050011287824 */ /* 0x000fc600078e0228 */
[----:B------:R-:W-:Y:S01]  /*bc90*/  @!P3 FMUL R44, R44, 0.5 ;  /* 0x3f0000002c2cb820 */ /* 0x000fe20000400000 */
[C---:B------:R-:W-:Y:S01]  /*bca0*/  VIADD R24, R40.reuse, 0x100 ;  /* 0x0000010028187836 */ /* 0x040fe20000000000 */
[----:B---3--:R-:W-:Y:S01]  /*bcb0*/  MOV R41, 0xc0000010 ;  /* 0xc000001000297802 */ /* 0x008fe20000000f00 */
[----:B------:R-:W1:Y:S01]  /*bcc0*/  MUFU.EX2 R45, R45 ;  /* 0x0000002d002d7308 */ /* 0x000e620000000800 */
[----:B------:R-:W-:Y:S01]  /*bcd0*/  R2UR UR6, R40 ;  /* 0x00000000280672ca */ /* 0x000fe200000e0000 */
[----:B--2---:R-:W-:Y:S01]  /*bce0*/  @!P6 FMUL R51, R51, R51 ;  /* 0x000000333333e220 */ /* 0x004fe20000400000 */
[----:B------:R-:W-:Y:S02]  /*bcf0*/  R2UR UR10, R24 ;  /* 0x00000000180a72ca */ /* 0x000fe400000e0000 */
[----:B------:R-:W-:Y:S01]  /*bd00*/  IADD3 R24, R40, 0x300, RZ ;  /* 0x0000030028187810 */ /* 0x000fe20007ffe0ff */
[----:B----4-:R-:W-:Y:S01]  /*bd10*/  @!P5 FMUL R50, R50, R50 ;  /* 0x000000323232d220 */ /* 0x010fe20000400000 */
[----:B------:R-:W-:Y:S01]  /*bd20*/  R2UR UR7, R41 ;  /* 0x00000000290772ca */ /* 0x000fe200000e0000 */
[----:B------:R-:W2:Y:S01]  /*bd30*/  MUFU.EX2 R44, R44 ;  /* 0x0000002c002c7308 */ /* 0x000ea20000000800 */
[----:B------:R-:W-:Y:S01]  /*bd40*/  R2UR UR26, R24 ;  /* 0x00000000181a72ca */ /* 0x000fe200000e0000 */
[----:B------:R-:W-:Y:S01]  /*bd50*/  VIADD R24, R40, 0x400 ;  /* 0x0000040028187836 */ /* 0x000fe20000000000 */
[----:B------:R-:W-:-:S02]  /*bd60*/  FSETP.GEU.AND P5, PT, R48, -126, PT ;  /* 0xc2fc00003000780b */ /* 0x000fc40003fae000 */
[----:B------:R-:W-:Y:S02]  /*bd70*/  FSETP.GEU.AND P6, PT, R49, -126, PT ;  /* 0xc2fc00003100780b */ /* 0x000fe40003fce000 */
[----:B------:R-:W-:Y:S02]  /*bd80*/  R2UR UR30, R24 ;  /* 0x00000000181e72ca */ /* 0x000fe400000e0000 */
[----:B------:R-:W-:Y:S01]  /*bd90*/  F2FP.F16.F32.PACK_AB R24, R26, R133 ;  /* 0x000000851a18723e */ /* 0x000fe200000000ff */
[----:B------:R-:W-:Y:S01]  /*bda0*/  FADD R26, R137, R28 ;  /* 0x0000001c891a7221 */ /* 0x000fe20000000000 */
[----:B-1----:R-:W-:Y:S01]  /*bdb0*/  @!P4 FMUL R45, R45, R45 ;  /* 0x0000002d2d2dc220 */ /* 0x002fe20000400000 */
[----:B------:R-:W-:Y:S02]  /*bdc0*/  FSETP.GEU.AND P4, PT, R47, -126, PT ;  /* 0xc2fc00002f00780b */ /* 0x000fe40003f8e000 */
[----:B------:R-:W-:Y:S01]  /*bdd0*/  FADD R41, R26, R29 ;  /* 0x0000001d1a297221 */ /* 0x000fe20000000000 */
[----:B------:R-:W-:Y:S01]  /*bde0*/  F2FP.F16.F32.PACK_AB R26, R29, R28 ;  /* 0x0000001c1d1a723e */ /* 0x000fe200000000ff */
[----:B------:R-:W-:-:S02]  /*bdf0*/  VIADD R28, R40, 0x120 ;  /* 0x00000120281c7836 */ /* 0x000fc40000000000 */
[----:B--2---:R-:W-:Y:S01]  /*be00*/  @!P3 FMUL R44, R44, R44 ;  /* 0x0000002c2c2cb220 */ /* 0x004fe20000400000 */
[----:B------:R-:W-:Y:S01]  /*be10*/  FSETP.GEU.AND P3, PT, R46, -126, PT ;  /* 0xc2fc00002e00780b */ /* 0x000fe20003f6e000 */
[----:B------:R-:W-:Y:S01]  /*be20*/  WARPGROUP.ARRIVE ;  /* 0x00000000000079c5 */ /* 0x000fe20000000000 */
[----:B------:R-:W-:Y:S02]  /*be30*/  IMAD.MOV.U32 R29, RZ, RZ, -0x3ffffff0 ;  /* 0xc0000010ff1d7424 */ /* 0x000fe400078e00ff */
[----:B------:R-:W-:Y:S01]  /*be40*/  @!P5 FMUL R48, R48, 0.5 ;  /* 0x3f0000003030d820 */ /* 0x000fe20000400000 */
[----:B------:R-:W-:Y:S02]  /*be50*/  @!P6 FMUL R49, R49, 0.5 ;  /* 0x3f0000003131e820 */ /* 0x000fe40000400000 */
[----:B------:R-:W-:Y:S01]  /*be60*/  HGMMA.64x16x16.F32 R120, R24, gdesc[UR4].tnspB, R120, gsb0 ;  /* 0x4020000418787df0 */ /* 0x000fe20008000878 */
[----:B------:R-:W-:Y:S01]  /*be70*/  @!P4 FMUL R47, R47, 0.5 ;  /* 0x3f0000002f2fc820 */ /* 0x000fe20000400000 */
[----:B------:R-:W-:Y:S01]  /*be80*/  R2UR UR6, R28 ;  /* 0x000000001c0672ca */ /* 0x000fe200000e0000 */
[----:B------:R-:W1:Y:S01]  /*be90*/  MUFU.EX2 R48, R48 ;  /* 0x0000003000307308 */ /* 0x000e620000000800 */
[----:B------:R-:W-:-:S02]  /*bea0*/  R2UR UR7, R29 ;  /* 0x000000001d0772ca */ /* 0x000fc400000e0000 */
[----:B------:R-:W-:Y:S01]  /*beb0*/  @!P3 FMUL R46, R46, 0.5 ;  /* 0x3f0000002e2eb820 */ /* 0x000fe20000400000 */
[C---:B------:R-:W-:Y:S02]  /*bec0*/  IADD3 R28, R40.reuse, 0x220, RZ ;  /* 0x00000220281c7810 */ /* 0x040fe40007ffe0ff */
[----:B------:R-:W-:Y:S02]  /*bed0*/  MOV R29, 0xc0000010 ;  /* 0xc0000010001d7802 */ /* 0x000fe40000000f00 */
[----:B------:R2:W3:Y:S08]  /*bee0*/  MUFU.EX2 R54, R46 ;  /* 0x0000002e00367308 */ /* 0x0004f00000000800 */
[----:B------:R4:W5:Y:S01]  /*bef0*/  MUFU.EX2 R15, R47 ;  /* 0x0000002f000f7308 */ /* 0x0009620000000800 */
[----:B--2---:R-:W-:-:S02]  /*bf00*/  VIADD R46, R40, 0x200 ;  /* 0x00000200282e7836 */ /* 0x004fc40000000000 */
[----:B-1----:R-:W-:Y:S01]  /*bf10*/  @!P5 FMUL R48, R48, R48 ;  /* 0x000000303030d220 */ /* 0x002fe20000400000 */
[----:B------:R-:W-:Y:S02]  /*bf20*/  FSETP.GEU.AND P5, PT, R52, -126, PT ;  /* 0xc2fc00003400780b */ /* 0x000fe40003fae000 */
[----:B------:R-:W-:Y:S02]  /*bf30*/  R2UR UR18, R46 ;  /* 0x000000002e1272ca */ /* 0x000fe400000e0000 */
[----:B------:R-:W-:Y:S01]  /*bf40*/  IADD3 R46, R40, 0x20, RZ ;  /* 0x00000020282e7810 */ /* 0x000fe20007ffe0ff */
[----:B----4-:R-:W-:Y:S02]  /*bf50*/  IMAD.MOV.U32 R47, RZ, RZ, -0x3ffffff0 ;  /* 0xc0000010ff2f7424 */ /* 0x010fe400078e00ff */
[----:B---3--:R-:W-:Y:S01]  /*bf60*/  @!P3 FMUL R54, R54, R54 ;  /* 0x000000363636b220 */ /* 0x008fe20000400000 */
[----:B------:R-:W-:Y:S01]  /*bf70*/  FSETP.GEU.AND P3, PT, R136, -126, PT ;  /* 0xc2fc00008800780b */ /* 0x000fe20003f6e000 */
[----:B------:R-:W1:Y:S01]  /*bf80*/  MUFU.EX2 R49, R49 ;  /* 0x0000003100317308 */ /* 0x000e620000000800 */
[----:B------:R-:W-:Y:S01]  /*bf90*/  R2UR UR34, R46 ;  /* 0x000000002e2272ca */ /* 0x000fe200000e0000 */
[----:B------:R-:W-:Y:S01]  /*bfa0*/  FADD R46, R139, R30 ;  /* 0x0000001e8b2e7221 */ /* 0x000fe20000000000 */
[C---:B------:R-:W-:Y:S01]  /*bfb0*/  R2UR UR19, R47.reuse ;  /* 0x000000002f1372ca */ /* 0x040fe200000e0000 */
[----:B------:R-:W-:Y:S01]  /*bfc0*/  @!P5 FMUL R52, R52, 0.5 ;  /* 0x3f0000003434d820 */ /* 0x000fe20000400000 */
[----:B------:R-:W-:Y:S01]  /*bfd0*/  R2UR UR35, R47 ;  /* 0x000000002f2372ca */ /* 0x000fe200000e0000 */
[----:B------:R-:W-:Y:S01]  /*bfe0*/  FADD R47, R46, R31 ;  /* 0x0000001f2e2f7221 */ /* 0x000fe20000000000 */
[----:B-----5:R-:W-:Y:S01]  /*bff0*/  @!P4 FMUL R15, R15, R15 ;  /* 0x0000000f0f0fc220 */ /* 0x020fe20000400000 */
[----:B------:R-:W-:-:S02]  /*c000*/  FSETP.GEU.AND P4, PT, R135, -126, PT ;  /* 0xc2fc00008700780b */ /* 0x000fc40003f8e000 */
[----:B------:R-:W2:Y:S01]  /*c010*/  MUFU.EX2 R52, R52 ;  /* 0x0000003400347308 */ /* 0x000ea20000000800 */
[----:B------:R-:W-:Y:S02]  /*c020*/  WARPGROUP.DEPBAR.LE gsb0, 0x0 ;  /* 0x00008000000079c5 */ /* 0x000fe40000010000 */
[----:B------:R-:W-:Y:S01]  /*c030*/  WARPGROUP.ARRIVE ;  /* 0x00000000000079c5 */ /* 0x000fe20000000000 */
[----:B------:R-:W-:Y:S01]  /*c040*/  @!P3 FMUL R136, R136, 0.5 ;  /* 0x3f0000008888b820 */ /* 0x000fe20000400000 */
[----:B-1----:R-:W-:-:S03]  /*c050*/  @!P6 FMUL R49, R49, R49 ;  /* 0x000000313131e220 */ /* 0x002fc60000400000 */
[----:B------:R-:W1:Y:S01]  /*c060*/  MUFU.EX2 R13, R136 ;  /* 0x00000088000d7308 */ /* 0x000e620000000800 */
[----:B------:R-:W-:Y:S01]  /*c070*/  HGMMA.64x16x16.F32 R112, R24, gdesc[UR8].tnspB, R112, gsb0 ;  /* 0x4020000818707df0 */ /* 0x000fe20008000870 */
[----:B------:R-:W-:Y:S01]  /*c080*/  R2UR UR10, R28 ;  /* 0x000000001c0a72ca */ /* 0x000fe200000e0000 */
[----:B------:R-:W-:Y:S01]  /*c090*/  @!P4 FMUL R135, R135, 0.5 ;  /* 0x3f0000008787c820 */ /* 0x000fe20000400000 */
[----:B------:R-:W-:Y:S01]  /*c0a0*/  R2UR UR11, R29 ;  /* 0x000000001d0b72ca */ /* 0x000fe200000e0000 */
[----:B------:R-:W-:Y:S01]  /*c0b0*/  VIADD R28, R40, 0x4c0 ;  /* 0x000004c0281c7836 */ /* 0x000fe20000000000 */
[----:B------:R-:W-:Y:S02]  /*c0c0*/  FSETP.GEU.AND P6, PT, R53, -126, PT ;  /* 0xc2fc00003500780b */ /* 0x000fe40003fce000 */
[----:B------:R-:W3:Y:S01]  /*c0d0*/  MUFU.EX2 R130, R135 ;  /* 0x0000008700827308 */ /* 0x000ee20000000800 */
[----:B--2---:R-:W-:Y:S01]  /*c0e0*/  @!P5 FMUL R52, R52, R52 ;  /* 0x000000343434d220 */ /* 0x004fe20000400000 */
[----:B------:R-:W-:Y:S01]  /*c0f0*/  FSETP.GEU.AND P5, PT, R56, -126, PT ;  /* 0xc2fc00003800780b */ /* 0x000fe20003fae000 */
[----:B-1----:R-:W-:Y:S01]  /*c100*/  @!P3 FMUL R13, R13, R13 ;  /* 0x0000000d0d0db220 */ /* 0x002fe20000400000 */
[----:B------:R-:W-:-:S07]  /*c110*/  FSETP.GEU.AND P3, PT, R129, -126, PT ;  /* 0xc2fc00008100780b */ /* 0x000fce0003f6e000 */
[----:B------:R-:W-:-:S04]  /*c120*/  @!P6 FMUL R53, R53, 0.5 ;  /* 0x3f0000003535e820 */ /* 0x000fc80000400000 */
[----:B------:R-:W-:Y:S01]  /*c130*/  @!P5 FMUL R56, R56, 0.5 ;  /* 0x3f0000003838d820 */ /* 0x000fe20000400000 */
[----:B---3--:R-:W-:Y:S01]  /*c140*/  @!P4 FMUL R130, R130, R130 ;  /* 0x000000828282c220 */ /* 0x008fe20000400000 */
[----:B------:R-:W-:Y:S01]  /*c150*/  FSETP.GEU.AND P4, PT, R55, -126, PT ;  /* 0xc2fc00003700780b */ /* 0x000fe20003f8e000 */
[----:B------:R-:W1:Y:S01]  /*c160*/  MUFU.EX2 R53, R53 ;  /* 0x0000003500357308 */ /* 0x000e620000000800 */
[----:B------:R-:W-:-:S07]  /*c170*/  @!P3 FMUL R129, R129, 0.5 ;  /* 0x3f0000008181b820 */ /* 0x000fce0000400000 */
[----:B------:R-:W2:Y:S04]  /*c180*/  MUFU.EX2 R56, R56 ;  /* 0x0000003800387308 */ /* 0x000ea80000000800 */
[----:B------:R-:W-:Y:S01]  /*c190*/  @!P4 FMUL R55, R55, 0.5 ;  /* 0x3f0000003737c820 */ /* 0x000fe20000400000 */
[----:B------:R-:W-:Y:S02]  /*c1a0*/  WARPGROUP.DEPBAR.LE gsb0, 0x0 ;  /* 0x00008000000079c5 */ /* 0x000fe40000010000 */
[----:B------:R-:W-:Y:S01]  /*c1b0*/  WARPGROUP.ARRIVE ;  /* 0x00000000000079c5 */ /* 0x000fe20000000000 */
[----:B------:R-:W3:Y:S01]  /*c1c0*/  MUFU.EX2 R129, R129 ;  /* 0x0000008100817308 */ /* 0x000ee20000000800 */
[----:B-1----:R-:W-:Y:S01]  /*c1d0*/  @!P6 FMUL R53, R53, R53 ;  /* 0x000000353535e220 */ /* 0x002fe20000400000 */
[----:B------:R-:W-:-:S03]  /*c1e0*/  FSETP.GEU.AND P6, PT, R57, -126, PT ;  /* 0xc2fc00003900780b */ /* 0x000fc60003fce000 */
[----:B------:R-:W-:Y:S01]  /*c1f0*/  HGMMA.64x16x16.F32 R104, R24, gdesc[UR16].tnspB, R104, gsb0 ;  /* 0x4020001018687df0 */ /* 0x000fe20008000868 */
[----:B--2---:R-:W-:Y:S01]  /*c200*/  @!P5 FMUL R56, R56, R56 ;  /* 0x000000383838d220 */ /* 0x004fe20000400000 */
[----:B------:R-:W-:Y:S01]  /*c210*/  FSETP.GEU.AND P5, PT, R60, -126, PT ;  /* 0xc2fc00003c00780b */ /* 0x000fe20003fae000 */
[----:B------:R-:W1:Y:S07]  /*c220*/  MUFU.EX2 R30, R55 ;  /* 0x00000037001e7308 */ /* 0x000e6e0000000800 */
[----:B------:R-:W-:Y:S01]  /*c230*/  @!P6 FMUL R57, R57, 0.5 ;  /* 0x3f0000003939e820 */ /* 0x000fe20000400000 */
[----:B---3--:R-:W-:Y:S01]  /*c240*/  @!P3 FMUL R129, R129, R129 ;  /* 0x000000818181b220 */ /* 0x008fe20000400000 */
[----:B------:R-:W-:-:S03]  /*c250*/  FSETP.GEU.AND P3, PT, R58, -126, PT ;  /* 0xc2fc00003a00780b */ /* 0x000fc60003f6e000 */
[----:B------:R-:W-:Y:S01]  /*c260*/  @!P5 FMUL R60, R60, 0.5 ;  /* 0x3f0000003c3cd820 */ /* 0x000fe20000400000 */
[----:B------:R-:W2:Y:S01]  /*c270*/  MUFU.EX2 R57, R57 ;  /* 0x0000003900397308 */ /* 0x000ea20000000800 */
[----:B-1----:R-:W-:Y:S01]  /*c280*/  @!P4 FMUL R30, R30, R30 ;  /* 0x0000001e1e1ec220 */ /* 0x002fe20000400000 */
[----:B------:R-:W-:-:S06]  /*c290*/  FSETP.GEU.AND P4, PT, R59, -126, PT ;  /* 0xc2fc00003b00780b */ /* 0x000fcc0003f8e000 */
[----:B------:R-:W1:Y:S01]  /*c2a0*/  MUFU.EX2 R60, R60 ;  /* 0x0000003c003c7308 */ /* 0x000e620000000800 */
[----:B------:R-:W-:-:S07]  /*c2b0*/  @!P3 FMUL R58, R58, 0.5 ;  /* 0x3f0000003a3ab820 */ /* 0x000fce0000400000 */
[----:B------:R-:W3:Y:S01]  /*c2c0*/  MUFU.EX2 R58, R58 ;  /* 0x0000003a003a7308 */ /* 0x000ee20000000800 */
[----:B--2---:R-:W-:Y:S01]  /*c2d0*/  @!P6 FMUL R57, R57, R57 ;  /* 0x000000393939e220 */ /* 0x004fe20000400000 */
[----:B------:R-:W-:Y:S01]  /*c2e0*/  @!P4 FMUL R59, R59, 0.5 ;  /* 0x3f0000003b3bc820 */ /* 0x000fe20000400000 */
[----:B------:R-:W-:-:S05]  /*c2f0*/  FSETP.GEU.AND P6, PT, R61, -126, PT ;  /* 0xc2fc00003d00780b */ /* 0x000fca0003fce000 */
[----:B------:R-:W2:Y:S01]  /*c300*/  MUFU.EX2 R59, R59 ;  /* 0x0000003b003b7308 */ /* 0x000ea20000000800 */
[----:B-1----:R-:W-:Y:S01]  /*c310*/  @!P5 FMUL R60, R60, R60 ;  /* 0x0000003c3c3cd220 */ /* 0x002fe20000400000 */
[----:B------:R-:W-:Y:S02]  /*c320*/  WARPGROUP.DEPBAR.LE gsb0, 0x0 ;  /* 0x00008000000079c5 */ /* 0x000fe40000010000 */
[----:B------:R-:W-:Y:S01]  /*c330*/  WARPGROUP.ARRIVE ;  /* 0x00000000000079c5 */ /* 0x000fe20000000000 */
[----:B------:R-:W-:-:S03]  /*c340*/  FSETP.GEU.AND P5, PT, R64, -126, PT ;  /* 0xc2fc00004000780b */ /* 0x000fc60003fae000 */
[----:B------:R-:W-:Y:S01]  /*c350*/  @!P6 FMUL R61, R61, 0.5 ;  /* 0x3f0000003d3de820 */ /* 0x000fe20000400000 */
[----:B---3--:R-:W-:Y:S01]  /*c360*/  @!P3 FMUL R58, R58, R58 ;  /* 0x0000003a3a3ab220 */ /* 0x008fe20000400000 */
[----:B------:R-:W-:Y:S01]  /*c370*/  HGMMA.64x16x16.F32 R96, R24, gdesc[UR24].tnspB, R96, gsb0 ;  /* 0x4020001818607df0 */ /* 0x000fe20008000860 */
[----:B------:R-:W-:-:S03]  /*c380*/  FSETP.GEU.AND P3, PT, R62, -126, PT ;  /* 0xc2fc00003e00780b */ /* 0x000fc60003f6e000 */
[----:B------:R-:W1:Y:S01]  /*c390*/  MUFU.EX2 R61, R61 ;  /* 0x0000003d003d7308 */ /* 0x000e620000000800 */
[----:B--2---:R-:W-:Y:S01]  /*c3a0*/  @!P4 FMUL R59, R59, R59 ;  /* 0x0000003b3b3bc220 */ /* 0x004fe20000400000 */
[----:B------:R-:W-:Y:S02]  /*c3b0*/  FSETP.GEU.AND P4, PT, R63, -126, PT ;  /* 0xc2fc00003f00780b */ /* 0x000fe40003f8e000 */
[----:B------:R-:W-:-:S06]  /*c3c0*/  @!P5 FMUL R64, R64, 0.5 ;  /* 0x3f0000004040d820 */ /* 0x000fcc0000400000 */
[----:B------:R-:W-:Y:S01]  /*c3d0*/  @!P3 FMUL R62, R62, 0.5 ;  /* 0x3f0000003e3eb820 */ /* 0x000fe20000400000 */
[----:B------:R-:W2:Y:S04]  /*c3e0*/  MUFU.EX2 R64, R64 ;  /* 0x0000004000407308 */ /* 0x000ea80000000800 */
[----:B------:R-:W-:Y:S01]  /*c3f0*/  @!P4 FMUL R63, R63, 0.5 ;  /* 0x3f0000003f3fc820 */ /* 0x000fe20000400000 */
[----:B-1----:R-:W-:-:S03]  /*c400*/  @!P6 FMUL R61, R61, R61 ;  /* 0x0000003d3d3de220 */ /* 0x002fc60000400000 */
[----:B------:R-:W1:Y:S01]  /*c410*/  MUFU.EX2 R62, R62 ;  /* 0x0000003e003e7308 */ /* 0x000e620000000800 */
[----:B------:R-:W-:-:S07]  /*c420*/  FSETP.GEU.AND P6, PT, R65, -126, PT ;  /* 0xc2fc00004100780b */ /* 0x000fce0003fce000 */
[----:B------:R-:W3:Y:S01]  /*c430*/  MUFU.EX2 R63, R63 ;  /* 0x0000003f003f7308 */ /* 0x000ee20000000800 */
[----:B--2---:R-:W-:Y:S01]  /*c440*/  @!P5 FMUL R64, R64, R64 ;  /* 0x000000404040d220 */ /* 0x004fe20000400000 */
[----:B------:R-:W-:-:S04]  /*c450*/  FSETP.GEU.AND P5, PT, R68, -126, PT ;  /* 0xc2fc00004400780b */ /* 0x000fc80003fae000 */
[----:B------:R-:W-:Y:S01]  /*c460*/  @!P6 FMUL R65, R65, 0.5 ;  /* 0x3f0000004141e820 */ /* 0x000fe20000400000 */
[----:B-1----:R-:W-:Y:S01]  /*c470*/  @!P3 FMUL R62, R62, R62 ;  /* 0x0000003e3e3eb220 */ /* 0x002fe20000400000 */
[----:B------:R-:W-:Y:S01]  /*c480*/  FSETP.GEU.AND P3, PT, R66, -126, PT ;  /* 0xc2fc00004200780b */ /* 0x000fe20003f6e000 */
[----:B------:R-:W-:Y:S02]  /*c490*/  WARPGROUP.DEPBAR.LE gsb0, 0x0 ;  /* 0x00008000000079c5 */ /* 0x000fe40000010000 */
[----:B------:R-:W-:Y:S01]  /*c4a0*/  WARPGROUP.ARRIVE ;  /* 0x00000000000079c5 */ /* 0x000fe20000000000 */
[----:B------:R-:W1:Y:S03]  /*c4b0*/  MUFU.EX2 R65, R65 ;  /* 0x0000004100417308 */ /* 0x000e660000000800 */
[----:B------:R-:W-:Y:S01]  /*c4c0*/  @!P5 FMUL R68, R68, 0.5 ;  /* 0x3f0000004444d820 */ /* 0x000fe20000400000 */
[----:B---3--:R-:W-:Y:S01]  /*c4d0*/  @!P4 FMUL R63, R63, R63 ;  /* 0x0000003f3f3fc220 */ /* 0x008fe20000400000 */
[----:B------:R-:W-:Y:S01]  /*c4e0*/  FSETP.GEU.AND P4, PT, R67, -126, PT ;  /* 0xc2fc00004300780b */ /* 0x000fe20003f8e000 */
[----:B------:R-:W-:Y:S03]  /*c4f0*/  HGMMA.64x16x16.F32 R88, R24, gdesc[UR28].tnspB, R88, gsb0 ;  /* 0x4020001c18587df0 */ /* 0x000fe60008000858 */
[----:B------:R-:W2:Y:S01]  /*c500*/  MUFU.EX2 R68, R68 ;  /* 0x0000004400447308 */ /* 0x000ea20000000800 */
[----:B------:R-:W-:-:S07]  /*c510*/  @!P3 FMUL R66, R66, 0.5 ;  /* 0x3f0000004242b820 */ /* 0x000fce0000400000 */
[----:B------:R-:W3:Y:S01]  /*c520*/  MUFU.EX2 R66, R66 ;  /* 0x0000004200427308 */ /* 0x000ee20000000800 */
[----:B------:R-:W-:Y:S01]  /*c530*/  @!P4 FMUL R67, R67, 0.5 ;  /* 0x3f0000004343c820 */ /* 0x000fe20000400000 */
[----:B-1----:R-:W-:Y:S01]  /*c540*/  @!P6 FMUL R65, R65, R65 ;  /* 0x000000414141e220 */ /* 0x002fe20000400000 */
[----:B------:R-:W-:-:S05]  /*c550*/  FSETP.GEU.AND P6, PT, R69, -126, PT ;  /* 0xc2fc00004500780b */ /* 0x000fca0003fce000 */
[----:B------:R-:W1:Y:S01]  /*c560*/  MUFU.EX2 R67, R67 ;  /* 0x0000004300437308 */ /* 0x000e620000000800 */
[----:B--2---:R-:W-:Y:S01]  /*c570*/  @!P5 FMUL R68, R68, R68 ;  /* 0x000000444444d220 */ /* 0x004fe20000400000 */
[----:B------:R-:W-:-:S06]  /*c580*/  FSETP.GEU.AND P5, PT, R72, -126, PT ;  /* 0xc2fc00004800780b */ /* 0x000fcc0003fae000 */
[----:B------:R-:W-:Y:S01]  /*c590*/  @!P6 FMUL R69, R69, 0.5 ;  /* 0x3f0000004545e820 */ /* 0x000fe20000400000 */
[----:B---3--:R-:W-:Y:S01]  /*c5a0*/  @!P3 FMUL R66, R66, R66 ;  /* 0x000000424242b220 */ /* 0x008fe20000400000 */
[----:B------:R-:W-:-:S04]  /*c5b0*/  FSETP.GEU.AND P3, PT, R70, -126, PT ;  /* 0xc2fc00004600780b */ /* 0x000fc80003f6e000 */
[----:B------:R-:W2:Y:S01]  /*c5c0*/  MUFU.EX2 R69, R69 ;  /* 0x0000004500457308 */ /* 0x000ea20000000800 */
[----:B------:R-:W-:Y:S01]  /*c5d0*/  @!P5 FMUL R72, R72, 0.5 ;  /* 0x3f0000004848d820 */ /* 0x000fe20000400000 */
[----:B-1----:R-:W-:Y:S01]  /*c5e0*/  @!P4 FMUL R67, R67, R67 ;  /* 0x000000434343c220 */ /* 0x002fe20000400000 */
[----:B------:R-:W-:-:S05]  /*c5f0*/  FSETP.GEU.AND P4, PT, R71, -126, PT ;  /* 0xc2fc00004700780b */ /* 0x000fca0003f8e000 */
[----:B------:R-:W1:Y:S01]  /*c600*/  MUFU.EX2 R72, R72 ;  /* 0x0000004800487308 */ /* 0x000e620000000800 */
[----:B------:R-:W-:Y:S02]  /*c610*/  WARPGROUP.DEPBAR.LE gsb0, 0x0 ;  /* 0x00008000000079c5 */ /* 0x000fe40000010000 */
[----:B------:R-:W-:Y:S02]  /*c620*/  VIADD R24, R40, 0x320 ;  /* 0x0000032028187836 */ /* 0x000fe40000000000 */
[----:B------:R-:W-:Y:S01]  /*c630*/  @!P3 FMUL R70, R70, 0.5 ;  /* 0x3f0000004646b820 */ /* 0x000fe20000400000 */
[----:B------:R-:W-:Y:S02]  /*c640*/  VIADD R26, R40, 0x420 ;  /* 0x00000420281a7836 */ /* 0x000fe40000000000 */
[----:B------:R-:W-:Y:S01]  /*c650*/  IMAD.MOV.U32 R25, RZ, RZ, -0x3ffffff0 ;  /* 0xc0000010ff197424 */ /* 0x000fe200078e00ff */
[----:B------:R-:W-:Y:S01]  /*c660*/  R2UR UR18, R24 ;  /* 0x00000000181272ca */ /* 0x000fe200000e0000 */
[----:B------:R-:W-:-:S02]  /*c670*/  IMAD.MOV.U32 R27, RZ, RZ, -0x3ffffff0 ;  /* 0xc0000010ff1b7424 */ /* 0x000fc400078e00ff */
[----:B------:R-:W-:Y:S01]  /*c680*/  FADD R24, R41, R32 ;  /* 0x0000002029187221 */ /* 0x000fe20000000000 */
[----:B------:R-:W-:Y:S01]  /*c690*/  R2UR UR26, R26 ;  /* 0x000000001a1a72ca */ /* 0x000fe200000e0000 */
[----:B------:R-:W-:Y:S01]  /*c6a0*/  FADD R26, R47, R34 ;  /* 0x000000222f1a7221 */ /* 0x000fe20000000000 */
[----:B------:R-:W-:Y:S01]  /*c6b0*/  R2UR UR19, R25 ;  /* 0x00000000191372ca */ /* 0x000fe200000e0000 */
[----:B------:R-:W-:Y:S01]  /*c6c0*/  FADD R25, R24, R33 ;  /* 0x0000002118197221 */ /* 0x000fe20000000000 */
[----:B------:R-:W-:Y:S01]  /*c6d0*/  R2UR UR27, R27 ;  /* 0x000000001b1b72ca */ /* 0x000fe200000e0000 */
[----:B------:R-:W-:Y:S01]  /*c6e0*/  FADD R27, R26, R35 ;  /* 0x000000231a1b7221 */ /* 0x000fe20000000000 */
        /* <DEDUP_REMOVED lines=8> */
[C---:B------:R-:W-:Y:S01]  /*c770*/  IADD3 R24, R40.reuse, 0x40, RZ ;  /* 0x0000004028187810 */ /* 0x040fe20007ffe0ff */
[----:B------:R-:W-:Y:S01]  /*c780*/  IMAD.MOV.U32 R25, RZ, RZ, -0x3ffffff0 ;  /* 0xc0000010ff197424 */ /* 0x000fe200078e00ff */
[----:B------:R-:W-:Y:S01]  /*c790*/  WARPGROUP.ARRIVE ;  /* 0x00000000000079c5 */ /* 0x000fe20000000000 */
[----:B------:R-:W-:-:S02]  /*c7a0*/  VIADD R26, R40, 0x140 ;  /* 0x00000140281a7836 */ /* 0x000fc40000000000 */
[----:B------:R-:W-:Y:S01]  /*c7b0*/  @!P4 FMUL R71, R71, 0.5 ;  /* 0x3f0000004747c820 */ /* 0x000fe20000400000 */
[----:B------:R-:W-:Y:S01]  /*c7c0*/  IMAD.MOV.U32 R27, RZ, RZ, -0x3ffffff0 ;  /* 0xc0000010ff1b7424 */ /* 0x000fe200078e00ff */
[----:B------:R-:W3:Y:S01]  /*c7d0*/  MUFU.EX2 R70, R70 ;  /* 0x0000004600467308 */ /* 0x000ee20000000800 */
[----:B--2---:R-:W-:Y:S01]  /*c7e0*/  @!P6 FMUL R69, R69, R69 ;  /* 0x000000454545e220 */ /* 0x004fe20000400000 */
[----:B------:R-:W-:Y:S01]  /*c7f0*/  HGMMA.64x16x16.F32 R120, R32, gdesc[UR32].tnspB, R120, gsb0 ;  /* 0x4020002020787df0 */ /* 0x000fe20008000878 */
[C---:B------:R-:W-:Y:S01]  /*c800*/  FSETP.GEU.AND P6, PT, R73.reuse, -126, PT ;  /* 0xc2fc00004900780b */ /* 0x040fe20003fce000 */
[----:B-1----:R-:W-:Y:S01]  /*c810*/  @!P5 FMUL R72, R72, R72 ;  /* 0x000000484848d220 */ /* 0x002fe20000400000 */
[----:B------:R-:W-:Y:S01]  /*c820*/  FSETP.GEU.AND P5, PT, R76, -126, PT ;  /* 0xc2fc00004c00780b */ /* 0x000fe20003fae000 */
[----:B------:R-:W-:Y:S02]  /*c830*/  IMAD.MOV.U32 R41, RZ, RZ, -0x3ffffff0 ;  /* 0xc0000010ff297424 */ /* 0x000fe400078e00ff */
[----:B------:R-:W1:Y:S08]  /*c840*/  MUFU.EX2 R71, R71 ;  /* 0x0000004700477308 */ /* 0x000e700000000800 */
[----:B------:R-:W-:Y:S01]  /*c850*/  @!P6 FMUL R73, R73, 0.5 ;  /* 0x3f0000004949e820 */ /* 0x000fe20000400000 */
[----:B---3--:R-:W-:Y:S01]  /*c860*/  @!P3 FMUL R70, R70, R70 ;  /* 0x000000464646b220 */ /* 0x008fe20000400000 */
[----:B------:R-:W-:Y:S01]  /*c870*/  FSETP.GEU.AND P3, PT, R74, -126, PT ;  /* 0xc2fc00004a00780b */ /* 0x000fe20003f6e000 */
[----:B------:R-:W-:-:S03]  /*c880*/  @!P5 FMUL R76, R76, 0.5 ;  /* 0x3f0000004c4cd820 */ /* 0x000fc60000400000 */
[----:B------:R-:W2:Y:S01]  /*c890*/  MUFU.EX2 R73, R73 ;  /* 0x0000004900497308 */ /* 0x000ea20000000800 */
[----:B-1----:R-:W-:Y:S01]  /*c8a0*/  @!P4 FMUL R71, R71, R71 ;  /* 0x000000474747c220 */ /* 0x002fe20000400000 */
[----:B------:R-:W-:-:S06]  /*c8b0*/  FSETP.GEU.AND P4, PT, R75, -126, PT ;  /* 0xc2fc00004b00780b */ /* 0x000fcc0003f8e000 */
[----:B------:R-:W1:Y:S01]  /*c8c0*/  MUFU.EX2 R76, R76 ;  /* 0x0000004c004c7308 */ /* 0x000e620000000800 */
[----:B------:R-:W-:-:S07]  /*c8d0*/  @!P3 FMUL R74, R74, 0.5 ;  /* 0x3f0000004a4ab820 */ /* 0x000fce0000400000 */
[----:B------:R-:W3:Y:S01]  /*c8e0*/  MUFU.EX2 R74, R74 ;  /* 0x0000004a004a7308 */ /* 0x000ee20000000800 */
[----:B------:R-:W-:Y:S01]  /*c8f0*/  @!P4 FMUL R75, R75, 0.5 ;  /* 0x3f0000004b4bc820 */ /* 0x000fe20000400000 */
[----:B--2---:R-:W-:Y:S01]  /*c900*/  @!P6 FMUL R73, R73, R73 ;  /* 0x000000494949e220 */ /* 0x004fe20000400000 */
[----:B------:R-:W-:Y:S01]  /*c910*/  FSETP.GEU.AND P6, PT, R77, -126, PT ;  /* 0xc2fc00004d00780b */ /* 0x000fe20003fce000 */
[----:B------:R-:W-:Y:S02]  /*c920*/  WARPGROUP.DEPBAR.LE gsb0, 0x0 ;  /* 0x00008000000079c5 */ /* 0x000fe40000010000 */
[----:B------:R-:W-:Y:S02]  /*c930*/  WARPGROUP.ARRIVE ;  /* 0x00000000000079c5 */ /* 0x000fe40000000000 */
[----:B------:R-:W2:Y:S01]  /*c940*/  MUFU.EX2 R75, R75 ;  /* 0x0000004b004b7308 */ /* 0x000ea20000000800 */
[----:B-1----:R-:W-:Y:S01]  /*c950*/  @!P5 FMUL R76, R76, R76 ;  /* 0x0000004c4c4cd220 */ /* 0x002fe20000400000 */
[----:B------:R-:W-:-:S02]  /*c960*/  FSETP.GEU.AND P5, PT, R80, -126, PT ;  /* 0xc2fc00005000780b */ /* 0x000fc40003fae000 */
[----:B------:R-:W-:Y:S01]  /*c970*/  HGMMA.64x16x16.F32 R112, R32, gdesc[UR4].tnspB, R112, gsb0 ;  /* 0x4020000420707df0 */ /* 0x000fe20008000870 */
[----:B------:R-:W-:-:S03]  /*c980*/  R2UR UR6, R24 ;  /* 0x00000000180672ca */ /* 0x000fc600000e0000 */
[----:B------:R-:W-:Y:S01]  /*c990*/  @!P6 FMUL R77, R77, 0.5 ;  /* 0x3f0000004d4de820 */ /* 0x000fe20000400000 */
[----:B------:R-:W-:Y:S01]  /*c9a0*/  IADD3 R24, R40, 0x240, RZ ;  /* 0x0000024028187810 */ /* 0x000fe20007ffe0ff */
[----:B---3--:R-:W-:Y:S01]  /*c9b0*/  @!P3 FMUL R74, R74, R74 ;  /* 0x0000004a4a4ab220 */ /* 0x008fe20000400000 */
[----:B------:R-:W-:Y:S01]  /*c9c0*/  R2UR UR7, R25 ;  /* 0x00000000190772ca */ /* 0x000fe200000e0000 */
[----:B------:R-:W-:Y:S01]  /*c9d0*/  IMAD.MOV.U32 R25, RZ, RZ, -0x3ffffff0 ;  /* 0xc0000010ff197424 */ /* 0x000fe200078e00ff */
[----:B------:R-:W-:Y:S01]  /*c9e0*/  FSETP.GEU.AND P3, PT, R78, -126, PT ;  /* 0xc2fc00004e00780b */ /* 0x000fe20003f6e000 */
[----:B------:R-:W1:Y:S01]  /*c9f0*/  MUFU.EX2 R77, R77 ;  /* 0x0000004d004d7308 */ /* 0x000e620000000800 */
[----:B------:R-:W-:Y:S01]  /*ca00*/  @!P5 FMUL R80, R80, 0.5 ;  /* 0x3f0000005050d820 */ /* 0x000fe20000400000 */
[----:B--2---:R-:W-:Y:S01]  /*ca10*/  @!P4 FMUL R75, R75, R75 ;  /* 0x0000004b4b4bc220 */ /* 0x004fe20000400000 */
[----:B------:R-:W-:-:S05]  /*ca20*/  FSETP.GEU.AND P4, PT, R79, -126, PT ;  /* 0xc2fc00004f00780b */ /* 0x000fca0003f8e000 */
[----:B------:R-:W2:Y:S04]  /*ca30*/  MUFU.EX2 R80, R80 ;  /* 0x0000005000507308 */ /* 0x000ea80000000800 */
[----:B------:R-:W-:Y:S01]  /*ca40*/  @!P3 FMUL R78, R78, 0.5 ;  /* 0x3f0000004e4eb820 */ /* 0x000fe20000400000 */
[----:B-1----:R-:W-:-:S03]  /*ca50*/  @!P6 FMUL R77, R77, R77 ;  /* 0x0000004d4d4de220 */ /* 0x002fc60000400000 */
[----:B------:R-:W-:Y:S02]  /*ca60*/  @!P4 FMUL R79, R79, 0.5 ;  /* 0x3f0000004f4fc820 */ /* 0x000fe40000400000 */
[----:B------:R-:W1:Y:S01]  /*ca70*/  MUFU.EX2 R78, R78 ;  /* 0x0000004e004e7308 */ /* 0x000e620000000800 */
[----:B------:R-:W-:Y:S01]  /*ca80*/  FSETP.GEU.AND P6, PT, R81, -126, PT ;  /* 0xc2fc00005100780b */ /* 0x000fe20003fce000 */
[----:B--2---:R-:W-:Y:S01]  /*ca90*/  @!P5 FMUL R80, R80, R80 ;  /* 0x000000505050d220 */ /* 0x004fe20000400000 */
[----:B------:R-:W-:-:S05]  /*caa0*/  FSETP.GEU.AND P5, PT, R84, -126, PT ;  /* 0xc2fc00005400780b */ /* 0x000fca0003fae000 */
[----:B------:R-:W2:Y:S06]  /*cab0*/  MUFU.EX2 R79, R79 ;  /* 0x0000004f004f7308 */ /* 0x000eac0000000800 */
[----:B------:R-:W-:Y:S01]  /*cac0*/  @!P6 FMUL R81, R81, 0.5 ;  /* 0x3f0000005151e820 */ /* 0x000fe20000400000 */
[----:B------:R-:W-:Y:S02]  /*cad0*/  WARPGROUP.DEPBAR.LE gsb0, 0x0 ;  /* 0x00008000000079c5 */ /* 0x000fe40000010000 */
[----:B------:R-:W-:Y:S01]  /*cae0*/  WARPGROUP.ARRIVE ;  /* 0x00000000000079c5 */ /* 0x000fe20000000000 */
[----:B-1----:R-:W-:Y:S01]  /*caf0*/  @!P3 FMUL R78, R78, R78 ;  /* 0x0000004e4e4eb220 */ /* 0x002fe20000400000 */
[----:B------:R-:W-:Y:S01]  /*cb00*/  FSETP.GEU.AND P3, PT, R82, -126, PT ;  /* 0xc2fc00005200780b */ /* 0x000fe20003f6e000 */
[----:B------:R-:W1:Y:S01]  /*cb10*/  MUFU.EX2 R81, R81 ;  /* 0x0000005100517308 */ /* 0x000e620000000800 */
[----:B------:R-:W-:-:S02]  /*cb20*/  @!P5 FMUL R84, R84, 0.5 ;  /* 0x3f0000005454d820 */ /* 0x000fc40000400000 */
[----:B------:R-:W-:Y:S01]  /*cb30*/  HGMMA.64x16x16.F32 R104, R32, gdesc[UR8].tnspB, R104, gsb0 ;  /* 0x4020000820687df0 */ /* 0x000fe20008000868 */
[----:B------:R-:W-:Y:S01]  /*cb40*/  R2UR UR10, R26 ;  /* 0x000000001a0a72ca */ /* 0x000fe200000e0000 */
[----:B--2---:R-:W-:Y:S01]  /*cb50*/  @!P4 FMUL R79, R79, R79 ;  /* 0x0000004f4f4fc220 */ /* 0x004fe20000400000 */
[----:B------:R-:W-:Y:S02]  /*cb60*/  IADD3 R26, R40, 0x340, RZ ;  /* 0x00000340281a7810 */ /* 0x000fe40007ffe0ff */
[----:B------:R-:W-:Y:S01]  /*cb70*/  R2UR UR11, R27 ;  /* 0x000000001b0b72ca */ /* 0x000fe200000e0000 */
[----:B------:R-:W-:Y:S01]  /*cb80*/  IMAD.MOV.U32 R27, RZ, RZ, -0x3ffffff0 ;  /* 0xc0000010ff1b7424 */ /* 0x000fe200078e00ff */
[----:B------:R-:W-:Y:S01]  /*cb90*/  FSETP.GEU.AND P4, PT, R83, -126, PT ;  /* 0xc2fc00005300780b */ /* 0x000fe20003f8e000 */
[----:B------:R-:W2:Y:S01]  /*cba0*/  MUFU.EX2 R84, R84 ;  /* 0x0000005400547308 */ /* 0x000ea20000000800 */
[----:B------:R-:W-:Y:S01]  /*cbb0*/  @!P3 FMUL R82, R82, 0.5 ;  /* 0x3f0000005252b820 */ /* 0x000fe20000400000 */
[----:B-1----:R-:W-:Y:S01]  /*cbc0*/  @!P6 FMUL R81, R81, R81 ;  /* 0x000000515151e220 */ /* 0x002fe20000400000 */
[----:B------:R-:W-:-:S09]  /*cbd0*/  FSETP.GEU.AND P6, PT, R85, -126, PT ;  /* 0xc2fc00005500780b */ /* 0x000fd20003fce000 */
[----:B------:R-:W-:Y:S01]  /*cbe0*/  @!P4 FMUL R83, R83, 0.5 ;  /* 0x3f0000005353c820 */ /* 0x000fe20000400000 */
[----:B--2---:R-:W-:-:S05]  /*cbf0*/  @!P5 FMUL R84, R84, R84 ;  /* 0x000000545454d220 */ /* 0x004fca0000400000 */
[----:B------:R-:W1:Y:S01]  /*cc00*/  MUFU.EX2 R83, R83 ;  /* 0x0000005300537308 */ /* 0x000e620000000800 */
[----:B------:R-:W-:Y:S01]  /*cc10*/  @!P6 FMUL R85, R85, 0.5 ;  /* 0x3f0000005555e820 */ /* 0x000fe20000400000 */
[----:B------:R-:W-:Y:S02]  /*cc20*/  WARPGROUP.DEPBAR.LE gsb0, 0x0 ;  /* 0x00008000000079c5 */ /* 0x000fe40000010000 */
[----:B------:R-:W-:Y:S01]  /*cc30*/  WARPGROUP.ARRIVE ;  /* 0x00000000000079c5 */ /* 0x000fe20000000000 */
[----:B-1----:R-:W-:Y:S01]  /*cc40*/  @!P4 FMUL R83, R83, R83 ;  /* 0x000000535353c220 */ /* 0x002fe20000400000 */
[----:B------:R-:W-:-:S04]  /*cc50*/  FSETP.GEU.AND P4, PT, R87, -126, PT ;  /* 0xc2fc00005700780b */ /* 0x000fc80003f8e000 */
[----:B------:R-:W-:Y:S01]  /*cc60*/  HGMMA.64x16x16.F32 R96, R32, gdesc[UR16].tnspB, R96, gsb0 ;  /* 0x4020001020607df0 */ /* 0x000fe20008000860 */
[----:B------:R-:W-:Y:S01]  /*cc70*/  R2UR UR18, R24 ;  /* 0x00000000181272ca */ /* 0x000fe200000e0000 */
[----:B------:R-:W-:Y:S01]  /*cc80*/  VIADD R24, R40, 0x440 ;  /* 0x0000044028187836 */ /* 0x000fe20000000000 */
[----:B------:R-:W-:Y:S02]  /*cc90*/  R2UR UR19, R25 ;  /* 0x00000000191372ca */ /* 0x000fe400000e0000 */
[----:B------:R-:W-:Y:S02]  /*cca0*/  MOV R25, 0xc0000010 ;  /* 0xc000001000197802 */ /* 0x000fe40000000f00 */
[----:B------:R-:W-:Y:S01]  /*ccb0*/  R2UR UR30, R24 ;  /* 0x00000000181e72ca */ /* 0x000fe200000e0000 */
[----:B------:R-:W-:Y:S01]  /*ccc0*/  FADD R24, R29, R42 ;  /* 0x0000002a1d187221 */ /* 0x000fe20000000000 */
[----:B------:R-:W-:Y:S01]  /*ccd0*/  R2UR UR31, R25 ;  /* 0x00000000191f72ca */ /* 0x000fe200000e0000 */
[----:B------:R-:W-:Y:S01]  /*cce0*/  @!P4 FMUL R87, R87, 0.5 ;  /* 0x3f0000005757c820 */ /* 0x000fe20000400000 */
[----:B------:R-:W-:Y:S01]  /*ccf0*/  F2FP.F16.F32.PACK_AB R25, R45, R44 ;  /* 0x0000002c2d19723e */ /* 0x000fe200000000ff */
[----:B------:R-:W-:Y:S01]  /*cd00*/  FADD R29, R24, R43 ;  /* 0x0000002b181d7221 */ /* 0x000fe20000000000 */
[----:B------:R-:W-:-:S03]  /*cd10*/  F2FP.F16.F32.PACK_AB R24, R43, R42 ;  /* 0x0000002a2b18723e */ /* 0x000fc600000000ff */
[----:B------:R-:W1:Y:S02]  /*cd20*/  MUFU.EX2 R87, R87 ;  /* 0x0000005700577308 */ /* 0x000e640000000800 */
[----:B-1----:R-:W-:Y:S01]  /*cd30*/  @!P4 FMUL R87, R87, R87 ;  /* 0x000000575757c220 */ /* 0x002fe20000400000 */
[----:B------:R-:W-:Y:S02]  /*cd40*/  WARPGROUP.DEPBAR.LE gsb0, 0x0 ;  /* 0x00008000000079c5 */ /* 0x000fe40000010000 */
[----:B------:R-:W-:-:S06]  /*cd50*/  WARPGROUP.ARRIVE ;  /* 0x00000000000079c5 */ /* 0x000fcc0000000000 */
[----:B------:R-:W-:Y:S01]  /*cd60*/  HGMMA.64x16x16.F32 R88, R32, gdesc[UR24].tnspB, R88, gsb0 ;  /* 0x4020001820587df0 */ /* 0x000fe20008000858 */
[----:B------:R-:W-:Y:S01]  /*cd70*/  R2UR UR26, R26 ;  /* 0x000000001a1a72ca */ /* 0x000fe200000e0000 */
[----:B------:R-:W-:Y:S01]  /*cd80*/  FADD R26, R39, R44 ;  /* 0x0000002c271a7221 */ /* 0x000fe20000000000 */
[----:B------:R-:W-:Y:S02]  /*cd90*/  R2UR UR27, R27 ;  /* 0x000000001b1b72ca */ /* 0x000fe400000e0000 */
[----:B------:R-:W-:Y:S01]  /*cda0*/  F2FP.F16.F32.PACK_AB R27, R15, R54 ;  /* 0x000000360f1b723e */ /* 0x000fe200000000ff */
[----:B------:R-:W-:Y:S01]  /*cdb0*/  FADD R31, R26, R45 ;  /* 0x0000002d1a1f7221 */ /* 0x000fe20000000000 */
[----:B------:R-:W-:Y:S01]  /*cdc0*/  F2FP.F16.F32.PACK_AB R26, R51, R50 ;  /* 0x00000032331a723e */ /* 0x000fe200000000ff */
[----:B------:R-:W-:Y:S01]  /*cdd0*/  FADD R50, R29, R50 ;  /* 0x000000321d327221 */ /* 0x000fe20000000000 */
[----:B------:R-:W-:Y:S02]  /*cde0*/  IMAD.MOV.U32 R29, RZ, RZ, -0x3ffffff0 ;  /* 0xc0000010ff1d7424 */ /* 0x000fe400078e00ff */
[----:B------:R-:W-:Y:S01]  /*cdf0*/  FADD R54, R31, R54 ;  /* 0x000000361f367221 */ /* 0x000fe20000000000 */
[----:B------:R-:W-:-:S03]  /*ce00*/  FADD R51, R50, R51 ;  /* 0x0000003332337221 */ /* 0x000fc60000000000 */
[----:B------:R-:W-:Y:S02]  /*ce10*/  FADD R54, R54, R15 ;  /* 0x0000000f36367221 */ /* 0x000fe40000000000 */
[----:B------:R-:W1:Y:S02]  /*ce20*/  MUFU.EX2 R15, R85 ;  /* 0x00000055000f7308 */ /* 0x000e640000000800 */
[----:B-1----:R-:W-:Y:S01]  /*ce30*/  @!P6 FMUL R15, R15, R15 ;  /* 0x0000000f0f0fe220 */ /* 0x002fe20000400000 */
[----:B------:R-:W-:Y:S02]  /*ce40*/  WARPGROUP.DEPBAR.LE gsb0, 0x0 ;  /* 0x00008000000079c5 */ /* 0x000fe40000010000 */
[----:B------:R-:W-:-:S06]  /*ce50*/  WARPGROUP.ARRIVE ;  /* 0x00000000000079c5 */ /* 0x000fcc0000000000 */
[----:B------:R-:W-:Y:S03]  /*ce60*/  HGMMA.64x16x16.F32 R120, R24, gdesc[UR4].tnspB, R120, gsb0 ;  /* 0x4020000418787df0 */ /* 0x000fe60008000878 */
        /* <DEDUP_REMOVED lines=13> */
[C---:B------:R-:W-:Y:S01]  /*cf40*/  VIADD R26, R40.reuse, 0x60 ;  /* 0x00000060281a7836 */ /* 0x040fe20000000000 */
[----:B------:R-:W-:Y:S01]  /*cf50*/  MOV R27, 0xc0000010 ;  /* 0xc0000010001b7802 */ /* 0x000fe20000000f00 */
[----:B------:R-:W-:Y:S02]  /*cf60*/  VIADD R24, R40, 0x160 ;  /* 0x0000016028187836 */ /* 0x000fe40000000000 */
[----:B------:R-:W-:Y:S01]  /*cf70*/  IMAD.MOV.U32 R25, RZ, RZ, -0x3ffffff0 ;  /* 0xc0000010ff197424 */ /* 0x000fe200078e00ff */
[----:B------:R-:W-:Y:S01]  /*cf80*/  R2UR UR6, R26 ;  /* 0x000000001a0672ca */ /* 0x000fe200000e0000 */
[----:B------:R-:W-:Y:S01]  /*cf90*/  VIADD R26, R40, 0x260 ;  /* 0x00000260281a7836 */ /* 0x000fe20000000000 */
[----:B------:R-:W-:Y:S01]  /*cfa0*/  R2UR UR7, R27 ;  /* 0x000000001b0772ca */ /* 0x000fe200000e0000 */
[----:B------:R-:W-:Y:S01]  /*cfb0*/  IMAD.MOV.U32 R27, RZ, RZ, -0x3ffffff0 ;  /* 0xc0000010ff1b7424 */ /* 0x000fe200078e00ff */
[----:B------:R-:W-:-:S02]  /*cfc0*/  R2UR UR10, R24 ;  /* 0x00000000180a72ca */ /* 0x000fc400000e0000 */
[----:B------:R-:W-:Y:S01]  /*cfd0*/  R2UR UR18, R26 ;  /* 0x000000001a1272ca */ /* 0x000fe200000e0000 */
[C---:B------:R-:W-:Y:S01]  /*cfe0*/  VIADD R26, R40.reuse, 0x460 ;  /* 0x00000460281a7836 */ /* 0x040fe20000000000 */
[----:B------:R-:W-:Y:S01]  /*cff0*/  R2UR UR19, R27 ;  /* 0x000000001b1372ca */ /* 0x000fe200000e0000 */
[----:B------:R-:W-:Y:S01]  /*d000*/  IMAD.MOV.U32 R27, RZ, RZ, -0x3ffffff0 ;  /* 0xc0000010ff1b7424 */ /* 0x000fe200078e00ff */
[----:B------:R-:W-:Y:S02]  /*d010*/  R2UR UR11, R25 ;  /* 0x00000000190b72ca */ /* 0x000fe400000e0000 */
[----:B------:R-:W-:Y:S02]  /*d020*/  IADD3 R24, R40, 0x360, RZ ;  /* 0x0000036028187810 */ /* 0x000fe40007ffe0ff */
[----:B------:R-:W-:Y:S02]  /*d030*/  MOV R25, 0xc0000010 ;  /* 0xc000001000197802 */ /* 0x000fe40000000f00 */
[----:B------:R-:W-:-:S02]  /*d040*/  R2UR UR26, R24 ;  /* 0x00000000181a72ca */ /* 0x000fc400000e0000 */
[----:B------:R-:W-:Y:S02]  /*d050*/  R2UR UR27, R25 ;  /* 0x00000000191b72ca */ /* 0x000fe400000e0000 */
[----:B------:R-:W-:Y:S02]  /*d060*/  R2UR UR30, R26 ;  /* 0x000000001a1e72ca */ /* 0x000fe400000e0000 */
[----:B------:R-:W-:Y:S02]  /*d070*/  R2UR UR31, R27 ;  /* 0x000000001b1f72ca */ /* 0x000fe400000e0000 */
        /* <DEDUP_REMOVED lines=8> */
[----:B------:R-:W1:Y:S01]  /*d100*/  MUFU.EX2 R13, R82 ;  /* 0x00000052000d7308 */ /* 0x000e620000000800 */
[----:B------:R-:W-:Y:S01]  /*d110*/  WARPGROUP.ARRIVE ;  /* 0x00000000000079c5 */ /* 0x000fe20000000000 */
[----:B------:R-:W-:Y:S01]  /*d120*/  FADD R52, R49, R52 ;  /* 0x0000003431347221 */ /* 0x000fe20000000000 */
[----:B------:R-:W-:-:S03]  /*d130*/  FADD R129, R130, R129 ;  /* 0x0000008182817221 */ /* 0x000fc60000000000 */
[----:B------:R-:W-:Y:S01]  /*d140*/  FADD R53, R52, R53 ;  /* 0x0000003534357221 */ /* 0x000fe20000000000 */
[----:B------:R-:W-:Y:S01]  /*d150*/  HGMMA.64x16x16.F32 R120, R24, gdesc[UR4].tnspB, R120, gsb0 ;  /* 0x4020000418787df0 */ /* 0x000fe20008000878 */
[----:B------:R-:W-:Y:S01]  /*d160*/  FADD R129, R129, R30 ;  /* 0x0000001e81817221 */ /* 0x000fe20000000000 */
[----:B-1----:R-:W-:Y:S01]  /*d170*/  @!P3 FMUL R13, R13, R13 ;  /* 0x0000000d0d0db220 */ /* 0x002fe20000400000 */
[----:B------:R-:W-:-:S13]  /*d180*/  FSETP.GEU.AND P3, PT, R86, -126, PT ;  /* 0xc2fc00005600780b */ /* 0x000fda0003f6e000 */
[----:B------:R-:W-:-:S04]  /*d190*/  @!P3 FMUL R86, R86, 0.5 ;  /* 0x3f0000005656b820 */ /* 0x000fc80000400000 */
[----:B------:R-:W1:Y:S01]  /*d1a0*/  MUFU.EX2 R31, R86 ;  /* 0x00000056001f7308 */ /* 0x000e620000000800 */
[----:B------:R-:W-:Y:S02]  /*d1b0*/  WARPGROUP.DEPBAR.LE gsb0, 0x0 ;  /* 0x00008000000079c5 */ /* 0x000fe40000010000 */
[----:B------:R-:W-:Y:S01]  /*d1c0*/  WARPGROUP.ARRIVE ;  /* 0x00000000000079c5 */ /* 0x000fe20000000000 */
[----:B-1----:R-:W-:-:S05]  /*d1d0*/  @!P3 FMUL R31, R31, R31 ;  /* 0x0000001f1f1fb220 */ /* 0x002fca0000400000 */
        /* <DEDUP_REMOVED lines=11> */
[----:B------:R-:W-:Y:S01]  /*d290*/  IMAD.MOV.U32 R27, RZ, RZ, -0x3ffffff0 ;  /* 0xc0000010ff1b7424 */ /* 0x000fe200078e00ff */
[C---:B------:R-:W-:Y:S01]  /*d2a0*/  IADD3 R24, R40.reuse, 0x180, RZ ;  /* 0x0000018028187810 */ /* 0x040fe20007ffe0ff */
[----:B------:R-:W-:Y:S01]  /*d2b0*/  VIADD R26, R40, 0x80 ;  /* 0x00000080281a7836 */ /* 0x000fe20000000000 */
[----:B------:R-:W-:Y:S02]  /*d2c0*/  MOV R25, 0xc0000010 ;  /* 0xc000001000197802 */ /* 0x000fe40000000f00 */
[----:B------:R-:W-:Y:S01]  /*d2d0*/  R2UR UR7, R27 ;  /* 0x000000001b0772ca */ /* 0x000fe200000e0000 */
[----:B------:R-:W-:Y:S01]  /*d2e0*/  IMAD.MOV.U32 R27, RZ, RZ, -0x3ffffff0 ;  /* 0xc0000010ff1b7424 */ /* 0x000fe200078e00ff */
[----:B------:R-:W-:Y:S01]  /*d2f0*/  R2UR UR6, R26 ;  /* 0x000000001a0672ca */ /* 0x000fe200000e0000 */
[----:B------:R-:W-:Y:S01]  /*d300*/  VIADD R26, R40, 0x280 ;  /* 0x00000280281a7836 */ /* 0x000fe20000000000 */
[----:B------:R-:W-:Y:S01]  /*d310*/  R2UR UR10, R24 ;  /* 0x00000000180a72ca */ /* 0x000fe200000e0000 */
[----:B------:R-:W-:Y:S01]  /*d320*/  VIADD R24, R40, 0x380 ;  /* 0x0000038028187836 */ /* 0x000fe20000000000 */
[----:B------:R-:W-:Y:S01]  /*d330*/  R2UR UR11, R25 ;  /* 0x00000000190b72ca */ /* 0x000fe200000e0000 */
[----:B------:R-:W-:Y:S01]  /*d340*/  IMAD.MOV.U32 R25, RZ, RZ, -0x3ffffff0 ;  /* 0xc0000010ff197424 */ /* 0x000fe200078e00ff */
[----:B------:R-:W-:Y:S01]  /*d350*/  R2UR UR19, R27 ;  /* 0x000000001b1372ca */ /* 0x000fe200000e0000 */
[----:B------:R-:W-:Y:S01]  /*d360*/  IMAD.MOV.U32 R27, RZ, RZ, -0x3ffffff0 ;  /* 0xc0000010ff1b7424 */ /* 0x000fe200078e00ff */
[----:B------:R-:W-:-:S02]  /*d370*/  R2UR UR18, R26 ;  /* 0x000000001a1272ca */ /* 0x000fc400000e0000 */
[----:B------:R-:W-:Y:S02]  /*d380*/  IADD3 R26, R40, 0x480, RZ ;  /* 0x00000480281a7810 */ /* 0x000fe40007ffe0ff */
[----:B------:R-:W-:Y:S02]  /*d390*/  R2UR UR26, R24 ;  /* 0x00000000181a72ca */ /* 0x000fe400000e0000 */
        /* <DEDUP_REMOVED lines=16> */
[----:B------:R-:W-:Y:S03]  /*d4a0*/  HGMMA.64x16x16.F32 R120, R24, gdesc[UR4].tnspB, R120, gsb0 ;  /* 0x4020000418787df0 */ /* 0x000fe60008000878 */
[----:B------:R-:W-:-:S02]  /*d4b0*/  WARPGROUP.DEPBAR.LE gsb0, 0x0 ;  /* 0x00008000000079c5 */ /* 0x000fc40000010000 */
        /* <DEDUP_REMOVED lines=12> */
[C---:B------:R-:W-:Y:S01]  /*d580*/  IADD3 R26, R40.reuse, 0xa0, RZ ;  /* 0x000000a0281a7810 */ /* 0x040fe20007ffe0ff */
[----:B------:R-:W-:Y:S02]  /*d590*/  IMAD.MOV.U32 R27, RZ, RZ, -0x3ffffff0 ;  /* 0xc0000010ff1b7424 */ /* 0x000fe400078e00ff */
[----:B------:R-:W-:Y:S01]  /*d5a0*/  VIADD R24, R40, 0x1a0 ;  /* 0x000001a028187836 */ /* 0x000fe20000000000 */
[----:B------:R-:W-:Y:S01]  /*d5b0*/  R2UR UR6, R26 ;  /* 0x000000001a0672ca */ /* 0x000fe200000e0000 */
[----:B------:R-:W-:Y:S01]  /*d5c0*/  IMAD.MOV.U32 R25, RZ, RZ, -0x3ffffff0 ;  /* 0xc0000010ff197424 */ /* 0x000fe200078e00ff */
[----:B------:R-:W-:-:S02]  /*d5d0*/  R2UR UR7, R27 ;  /* 0x000000001b0772ca */ /* 0x000fc400000e0000 */
[----:B------:R-:W-:Y:S02]  /*d5e0*/  IADD3 R26, R40, 0x2a0, RZ ;  /* 0x000002a0281a7810 */ /* 0x000fe40007ffe0ff */
[----:B------:R-:W-:Y:S02]  /*d5f0*/  MOV R27, 0xc0000010 ;  /* 0xc0000010001b7802 */ /* 0x000fe40000000f00 */
[----:B------:R-:W-:Y:S01]  /*d600*/  R2UR UR10, R24 ;  /* 0x00000000180a72ca */ /* 0x000fe200000e0000 */
[----:B------:R-:W-:Y:S01]  /*d610*/  VIADD R24, R40, 0x3a0 ;  /* 0x000003a028187836 */ /* 0x000fe20000000000 */
[----:B------:R-:W-:Y:S01]  /*d620*/  R2UR UR11, R25 ;  /* 0x00000000190b72ca */ /* 0x000fe200000e0000 */
[----:B------:R-:W-:Y:S01]  /*d630*/  IMAD.MOV.U32 R25, RZ, RZ, -0x3ffffff0 ;  /* 0xc0000010ff197424 */ /* 0x000fe200078e00ff */
[----:B------:R-:W-:Y:S01]  /*d640*/  R2UR UR18, R26 ;  /* 0x000000001a1272ca */ /* 0x000fe200000e0000 */
[----:B------:R-:W-:Y:S01]  /*d650*/  VIADD R26, R40, 0x4a0 ;  /* 0x000004a0281a7836 */ /* 0x000fe20000000000 */
[----:B------:R-:W-:-:S02]  /*d660*/  R2UR UR19, R27 ;  /* 0x000000001b1372ca */ /* 0x000fc400000e0000 */
[----:B------:R-:W-:Y:S02]  /*d670*/  MOV R27, 0xc0000010 ;  /* 0xc0000010001b7802 */ /* 0x000fe40000000f00 */
        /* <DEDUP_REMOVED lines=29> */
[----:B------:R-:W-:Y:S01]  /*d850*/  HGMMA.64x16x16.F32 R88, R24, gdesc[UR28].tnspB, R88, gsb0 ;  /* 0x4020001c18587df0 */ /* 0x000fe20008000858 */
[----:B------:R-:W-:Y:S02]  /*d860*/  R2UR UR30, R28 ;  /* 0x000000001c1e72ca */ /* 0x000fe400000e0000 */
[----:B------:R-:W-:Y:S01]  /*d870*/  R2UR UR31, R29 ;  /* 0x000000001d1f72ca */ /* 0x000fe200000e0000 */
[----:B------:R-:W-:Y:S01]  /*d880*/  IMAD.MOV.U32 R29, RZ, RZ, -0x3ffffff0 ;  /* 0xc0000010ff1d7424 */ /* 0x000fe200078e00ff */
[C---:B------:R-:W-:Y:S01]  /*d890*/  IADD3 R28, R40.reuse, 0x3e0, RZ ;  /* 0x000003e0281c7810 */ /* 0x040fe20007ffe0ff */
[----:B------:R-:W-:Y:S02]  /*d8a0*/  WARPGROUP.DEPBAR.LE gsb0, 0x0 ;  /* 0x00008000000079c5 */ /* 0x000fe40000010000 */
[C---:B------:R-:W-:Y:S01]  /*d8b0*/  VIADD R24, R40.reuse, 0xc0 ;  /* 0x000000c028187836 */ /* 0x040fe20000000000 */
[----:B------:R-:W-:Y:S01]  /*d8c0*/  MOV R25, 0xc0000010 ;  /* 0xc000001000197802 */ /* 0x000fe20000000f00 */
[----:B------:R-:W-:-:S02]  /*d8d0*/  VIADD R26, R40, 0x1c0 ;  /* 0x000001c0281a7836 */ /* 0x000fc40000000000 */
[----:B------:R-:W-:Y:S01]  /*d8e0*/  IMAD.MOV.U32 R27, RZ, RZ, -0x3ffffff0 ;  /* 0xc0000010ff1b7424 */ /* 0x000fe200078e00ff */
[----:B------:R-:W-:Y:S01]  /*d8f0*/  R2UR UR6, R24 ;  /* 0x00000000180672ca */ /* 0x000fe200000e0000 */
[----:B------:R-:W-:Y:S01]  /*d900*/  VIADD R24, R40, 0x2c0 ;  /* 0x000002c028187836 */ /* 0x000fe20000000000 */
[----:B------:R-:W-:Y:S01]  /*d910*/  R2UR UR7, R25 ;  /* 0x00000000190772ca */ /* 0x000fe200000e0000 */
[----:B------:R-:W-:Y:S01]  /*d920*/  IMAD.MOV.U32 R25, RZ, RZ, -0x3ffffff0 ;  /* 0xc0000010ff197424 */ /* 0x000fe200078e00ff */
[----:B------:R-:W-:Y:S02]  /*d930*/  R2UR UR10, R26 ;  /* 0x000000001a0a72ca */ /* 0x000fe400000e0000 */
[----:B------:R-:W-:Y:S02]  /*d940*/  R2UR UR11, R27 ;  /* 0x000000001b0b72ca */ /* 0x000fe400000e0000 */
[----:B------:R-:W-:Y:S02]  /*d950*/  IADD3 R26, R40, 0x3c0, RZ ;  /* 0x000003c0281a7810 */ /* 0x000fe40007ffe0ff */
[----:B------:R-:W-:-:S02]  /*d960*/  MOV R27, 0xc0000010 ;  /* 0xc0000010001b7802 */ /* 0x000fc40000000f00 */
        /* <DEDUP_REMOVED lines=18> */
[----:B------:R-:W-:Y:S02]  /*da90*/  FADD R77, R77, R80 ;  /* 0x000000504d4d7221 */ /* 0x000fe40000000000 */
[----:B------:R-:W-:-:S02]  /*daa0*/  FADD R78, R78, R13 ;  /* 0x0000000d4e4e7221 */ /* 0x000fc40000000000 */
[----:B------:R-:W-:Y:S02]  /*dab0*/  FADD R77, R77, R81 ;  /* 0x000000514d4d7221 */ /* 0x000fe40000000000 */
[----:B------:R-:W-:Y:S02]  /*dac0*/  FADD R78, R78, R83 ;  /* 0x000000534e4e7221 */ /* 0x000fe40000000000 */
[----:B------:R-:W-:Y:S02]  /*dad0*/  FADD R77, R77, R84 ;  /* 0x000000544d4d7221 */ /* 0x000fe40000000000 */
[----:B------:R-:W-:Y:S01]  /*dae0*/  FADD R78, R78, R31 ;  /* 0x0000001f4e4e7221 */ /* 0x000fe20000000000 */
        /* <DEDUP_REMOVED lines=11> */
[----:B------:R-:W-:Y:S02]  /*dba0*/  WARPGROUP.DEPBAR.LE gsb0, 0x0 ;  /* 0x00008000000079c5 */ /* 0x000fe40000010000 */
[----:B------:R-:W-:-:S06]  /*dbb0*/  WARPGROUP.ARRIVE ;  /* 0x00000000000079c5 */ /* 0x000fcc0000000000 */
[----:B------:R-:W-:Y:S01]  /*dbc0*/  HGMMA.64x16x16.F32 R88, R24, gdesc[UR28].tnspB, R88, gsb0 ;  /* 0x4020001c18587df0 */ /* 0x000fe20008000858 */
[----:B------:R-:W-:Y:S02]  /*dbd0*/  R2UR UR31, R41 ;  /* 0x00000000291f72ca */ /* 0x000fe400000e0000 */
[----:B------:R-:W-:Y:S02]  /*dbe0*/  WARPGROUP.DEPBAR.LE gsb0, 0x0 ;  /* 0x00008000000079c5 */ /* 0x000fe40000010000 */
[C---:B------:R-:W-:Y:S01]  /*dbf0*/  VIADD R24, R40.reuse, 0xe0 ;  /* 0x000000e028187836 */ /* 0x040fe20000000000 */
[----:B------:R-:W-:Y:S01]  /*dc00*/  IADD3 R26, R40, 0x1e0, RZ ;  /* 0x000001e0281a7810 */ /* 0x000fe20007ffe0ff */
[----:B------:R-:W-:Y:S02]  /*dc10*/  IMAD.MOV.U32 R25, RZ, RZ, -0x3ffffff0 ;  /* 0xc0000010ff197424 */ /* 0x000fe400078e00ff */
[----:B------:R-:W-:Y:S01]  /*dc20*/  IMAD.MOV.U32 R27, RZ, RZ, -0x3ffffff0 ;  /* 0xc0000010ff1b7424 */ /* 0x000fe200078e00ff */
[----:B------:R-:W-:Y:S01]  /*dc30*/  R2UR UR6, R24 ;  /* 0x00000000180672ca */ /* 0x000fe200000e0000 */
[C---:B------:R-:W-:Y:S01]  /*dc40*/  VIADD R24, R40.reuse, 0x2e0 ;  /* 0x000002e028187836 */ /* 0x040fe20000000000 */
[----:B------:R-:W-:Y:S01]  /*dc50*/  R2UR UR7, R25 ;  /* 0x00000000190772ca */ /* 0x000fe200000e0000 */
[----:B------:R-:W-:Y:S01]  /*dc60*/  VIADD R40, R40, 0x4e0 ;  /* 0x000004e028287836 */ /* 0x000fe20000000000 */
[----:B------:R-:W-:-:S02]  /*dc70*/  MOV R25, 0xc0000010 ;  /* 0xc000001000197802 */ /* 0x000fc40000000f00 */
[----:B------:R-:W-:Y:S02]  /*dc80*/  R2UR UR10, R26 ;  /* 0x000000001a0a72ca */ /* 0x000fe400000e0000 */
[----:B------:R-:W-:Y:S02]  /*dc90*/  R2UR UR11, R27 ;  /* 0x000000001b0b72ca */ /* 0x000fe400000e0000 */
[----:B------:R-:W-:Y:S02]  /*dca0*/  R2UR UR18, R24 ;  /* 0x00000000181272ca */ /* 0x000fe400000e0000 */
[----:B------:R-:W-:Y:S02]  /*dcb0*/  R2UR UR19, R25 ;  /* 0x00000000191372ca */ /* 0x000fe400000e0000 */
[----:B------:R-:W-:Y:S02]  /*dcc0*/  F2FP.F16.F32.PACK_AB R24, R81, R80 ;  /* 0x000000505118723e */ /* 0x000fe400000000ff */
[----:B------:R-:W-:Y:S01]  /*dcd0*/  F2FP.F16.F32.PACK_AB R25, R83, R13 ;  /* 0x0000000d5319723e */ /* 0x000fe200000000ff */
[----:B------:R-:W-:Y:S01]  /*dce0*/  FADD R13, R78, R87 ;  /* 0x000000574e0d7221 */ /* 0x000fe20000000000 */
[----:B------:R-:W-:Y:S01]  /*dcf0*/  F2FP.F16.F32.PACK_AB R26, R15, R84 ;  /* 0x000000540f1a723e */ /* 0x000fe200000000ff */
[----:B------:R-:W-:Y:S01]  /*dd00*/  FADD R15, R77, R15 ;  /* 0x0000000f4d0f7221 */ /* 0x000fe20000000000 */
[----:B------:R-:W-:-:S02]  /*dd10*/  F2FP.F16.F32.PACK_AB R27, R87, R31 ;  /* 0x0000001f571b723e */ /* 0x000fc400000000ff */
[----:B------:R-:W-:Y:S02]  /*dd20*/  R2UR UR30, R40 ;  /* 0x00000000281e72ca */ /* 0x000fe400000e0000 */
        /* <DEDUP_REMOVED lines=15> */
[----:B------:R-:W-:-:S04]  /*de20*/  SEL R27, R7, RZ, P2 ;  /* 0x000000ff071b7207 */ /* 0x000fc80001000000 */
[----:B------:R-:W-:-:S04]  /*de30*/  LEA R7, R27, R14, 0x3 ;  /* 0x0000000e1b077211 */ /* 0x000fc800078e18ff */
[----:B------:R-:W-:-:S04]  /*de40*/  PRMT R7, RZ, 0x654, R7 ;  /* 0x00000654ff077816 */ /* 0x000fc80000000007 */
[----:B------:R1:W-:Y:S01]  /*de50*/  SYNCS.ARRIVE.TRANS64.RED.A1T0 RZ, [R7+URZ], RZ ;  /* 0x000000ff07ff79a7 */ /* 0x0003e2000810043f */
[----:B------:R-:W-:Y:S05]  /*de60*/  @P1 BRA `(.L_x_46) ;  /* 0x00000004000c1947 */ /* 0x000fea0003800000 */
[----:B------:R-:W-:Y:S01]  /*de70*/  ISETP.LT.OR P1, PT, R8, 0x1, !P0 ;  /* 0x000000010800780c */ /* 0x000fe20004721670 */
[----:B------:R-:W-:-:S12]  /*de80*/  BSSY B0, `(.L_x_47) ;  /* 0x0000040000007945 */ /* 0x000fd80003800000 */
[----:B------:R-:W-:Y:S05]  /*de90*/  @P1 BRA `(.L_x_48) ;  /* 0x0000000000f81947 */ /* 0x000fea0003800000 */
[----:B------:R-:W-:Y:S01]  /*dea0*/  ISETP.NE.AND P2, PT, R0, RZ, PT ;  /* 0x000000ff0000720c */ /* 0x000fe20003f45270 */
[----:B-1----:R-:W-:Y:S01]  /*deb0*/  IMAD R7, R5, 0x8, R2 ;  /* 0x0000000805077824 */ /* 0x002fe200078e0202 */
[----:B------:R-:W-:-:S11]  /*dec0*/  SHF.L.U32 R24, R6, 0x1f, RZ ;  /* 0x0000001f06187819 */ /* 0x000fd600000006ff */
.L_x_49:
        /* <DEDUP_REMOVED lines=10> */
.L_x_50:
        /* <DEDUP_REMOVED lines=48> */
[----:B--2---:R-:W-:Y:S01]  /*e270*/  NOP ;  /* 0x0000000000007918 */ /* 0x004fe20000000000 */
.L_x_48:
[----:B------:R-:W-:Y:S05]  /*e280*/  BSYNC B0 ;  /* 0x0000000000007941 */ /* 0x000fea0003800000 */
.L_x_47:
[----:B------:R-:W-:-:S07]  /*e290*/  VIADD R8, R8, 0xffffffff ;  /* 0xffffffff08087836 */ /* 0x000fce0000000000 */
.L_x_46:
[----:B------:R-:W-:Y:S01]  /*e2a0*/  ISETP.GT.AND P3, PT, R131, 0x1, PT ;  /* 0x000000018300780c */ /* 0x000fe20003f64270 */
[----:B-1----:R-:W-:Y:S01]  /*e2b0*/  VIADD R7, R27, 0x1 ;  /* 0x000000011b077836 */ /* 0x002fe20000000000 */
[----:B------:R-:W-:Y:S01]  /*e2c0*/  IADD3 R17, R17, 0x1, RZ ;  /* 0x0000000111117810 */ /* 0x000fe20007ffe0ff */
[----:B------:R-:W-:Y:S01]  /*e2d0*/  VIADD R131, R131, 0xffffffff ;  /* 0xffffffff83837836 */ /* 0x000fe20000000000 */
[----:B------:R-:W-:Y:S01]  /*e2e0*/  IADD3 R12, R12, 0x80, RZ ;  /* 0x000000800c0c7810 */ /* 0x000fe20007ffe0ff */
[----:B------:R-:W-:Y:S01]  /*e2f0*/  IMAD.MOV.U32 R130, RZ, RZ, R22 ;  /* 0x000000ffff827224 */ /* 0x000fe200078e0016 */
[----:B------:R-:W-:Y:S01]  /*e300*/  ISETP.NE.AND P1, PT, R17, 0x4, PT ;  /* 0x000000041100780c */ /* 0x000fe20003f25270 */
[----:B------:R-:W-:Y:S01]  /*e310*/  IMAD.MOV.U32 R129, RZ, RZ, R23 ;  /* 0x000000ffff817224 */ /* 0x000fe200078e0017 */
[----:B------:R-:W-:Y:S02]  /*e320*/  ISETP.NE.AND P2, PT, R7, 0x4, PT ;  /* 0x000000040700780c */ /* 0x000fe40003f45270 */
[----:B------:R-:W-:-:S02]  /*e330*/  SEL R25, RZ, 0x1, P1 ;  /* 0x00000001ff197807 */ /* 0x000fc40000800000 */
[----:B------:R-:W-:Y:S02]  /*e340*/  SEL R17, R17, RZ, P1 ;  /* 0x000000ff11117207 */ /* 0x000fe40000800000 */
[----:B------:R-:W-:Y:S02]  /*e350*/  LOP3.LUT R4, R4, R25, RZ, 0x3c, !PT ;  /* 0x0000001904047212 */ /* 0x000fe400078e3cff */
[----:B------:R-:W-:Y:S01]  /*e360*/  SEL R7, R7, RZ, P2 ;  /* 0x000000ff07077207 */ /* 0x000fe20001000000 */
[----:B------:R-:W-:Y:S06]  /*e370*/  @P3 BRA `(.L_x_51) ;  /* 0xffffffb400283947 */ /* 0x000fec000383ffff */
.L_x_37:
[----:B------:R-:W-:Y:S05]  /*e380*/  WARPSYNC.ALL ;  /* 0x0000000000007948 */ /* 0x000fea0003800000 */
[----:B------:R-:W3:Y:S01]  /*e390*/  SHFL.BFLY PT, R0, R15, 0x1, 0x1f ;  /* 0x0c201f000f007f89 */ /* 0x000ee200000e0000 */
[----:B------:R-:W-:Y:S01]  /*e3a0*/  BSSY B0, `(.L_x_52) ;  /* 0x0000023000007945 */ /* 0x000fe20003800000 */
[----:B------:R-:W-:Y:S01]  /*e3b0*/  MOV R7, 0x7f800000 ;  /* 0x7f80000000077802 */ /* 0x000fe20000000f00 */
[----:B------:R-:W-:Y:S01]  /*e3c0*/  IMAD.MOV.U32 R8, RZ, RZ, 0x3f800000 ;  /* 0x3f800000ff087424 */ /* 0x000fe200078e00ff */
[----:B------:R-:W4:Y:S01]  /*e3d0*/  SHFL.BFLY PT, R4, R13, 0x1, 0x1f ;  /* 0x0c201f000d047f89 */ /* 0x000f2200000e0000 */
[----:B------:R-:W-:Y:S01]  /*e3e0*/  MOV R9, 0x7f800000 ;  /* 0x7f80000000097802 */ /* 0x000fe20000000f00 */
[----:B---3--:R-:W-:Y:S01]  /*e3f0*/  FADD R0, R0, R15 ;  /* 0x0000000f00007221 */ /* 0x008fe20000000000 */
[----:B----4-:R-:W-:-:S04]  /*e400*/  FADD R14, R4, R13 ;  /* 0x0000000d040e7221 */ /* 0x010fc80000000000 */
[----:B------:R-:W3:Y:S01]  /*e410*/  SHFL.BFLY PT, R3, R0, 0x2, 0x1f ;  /* 0x0c401f0000037f89 */ /* 0x000ee200000e0000 */
[----:B------:R-:W-:-:S03]  /*e420*/  IMAD.MOV.U32 R4, RZ, RZ, 0x3f800000 ;  /* 0x3f800000ff047424 */ /* 0x000fc600078e00ff */
[----:B------:R-:W4:Y:S01]  /*e430*/  SHFL.BFLY PT, R17, R14, 0x2, 0x1f ;  /* 0x0c401f000e117f89 */ /* 0x000f2200000e0000 */
[C---:B---3--:R-:W-:Y:S01]  /*e440*/  FSETP.NE.AND P0, PT, R0.reuse, -R3, PT ;  /* 0x800000030000720b */ /* 0x048fe20003f05000 */
[----:B------:R-:W-:Y:S01]  /*e450*/  FADD R3, R0, R3 ;  /* 0x0000000300037221 */ /* 0x000fe20000000000 */
[----:B----4-:R-:W-:-:S11]  /*e460*/  FADD R6, R14, R17 ;  /* 0x000000110e067221 */ /* 0x010fd60000000000 */
[----:B------:R-:W-:Y:S05]  /*e470*/  @!P0 BRA `(.L_x_53) ;  /* 0x0000000000548947 */ /* 0x000fea0003800000 */
[----:B------:R-:W-:Y:S01]  /*e480*/  VIADD R0, R3, 0x1800000 ;  /* 0x0180000003007836 */ /* 0x000fe20000000000 */
[----:B------:R-:W-:Y:S04]  /*e490*/  BSSY B1, `(.L_x_54) ;  /* 0x000000c000017945 */ /* 0x000fe80003800000 */
[----:B------:R-:W-:-:S04]  /*e4a0*/  LOP3.LUT R0, R0, 0x7f800000, RZ, 0xc0, !PT ;  /* 0x7f80000000007812 */ /* 0x000fc800078ec0ff */
[----:B------:R-:W-:-:S13]  /*e4b0*/  ISETP.GT.U32.AND P0, PT, R0, 0x1ffffff, PT ;  /* 0x01ffffff0000780c */ /* 0x000fda0003f04070 */
[----:B------:R-:W-:Y:S05]  /*e4c0*/  @P0 BRA `(.L_x_55) ;  /* 0x0000000000100947 */ /* 0x000fea0003800000 */
[----:B------:R-:W-:-:S07]  /*e4d0*/  MOV R12, 0xe4f0 ;  /* 0x0000e4f0000c7802 */ /* 0x000fce0000000f00 */
[----:B-12---:R-:W-:Y:S05]  /*e4e0*/  CALL.REL.NOINC `($__internal_0_$__cuda_sm20_rcp_rn_f32_slowpath) ;  /* 0x00000014009c7944 */ /* 0x006fea0003c00000 */
[----:B------:R-:W-:Y:S01]  /*e4f0*/  IMAD.MOV.U32 R4, RZ, RZ, R0 ;  /* 0x000000ffff047224 */ /* 0x000fe200078e0000 */
[----:B------:R-:W-:Y:S06]  /*e500*/  BRA `(.L_x_56) ;  /* 0x0000000000107947 */ /* 0x000fec0003800000 */
.L_x_55:
[----:B------:R-:W3:Y:S02]  /*e510*/  MUFU.RCP R4, R3 ;  /* 0x0000000300047308 */ /* 0x000ee40000001000 */
[----:B---3--:R-:W-:-:S04]  /*e520*/  FFMA R0, R3, R4, -1 ;  /* 0xbf80000003007423 */ /* 0x008fc80000000004 */
[----:B------:R-:W-:-:S04]  /*e530*/  FADD.FTZ R5, -R0, -RZ ;  /* 0x800000ff00057221 */ /* 0x000fc80000010100 */
[----:B------:R-:W-:-:S07]  /*e540*/  FFMA R4, R4, R5, R4 ;  /* 0x0000000504047223 */ /* 0x000fce0000000004 */
.L_x_56:
[----:B------:R-:W-:Y:S05]  /*e550*/  BSYNC B1 ;  /* 0x0000000000017941 */ /* 0x000fea0003800000 */
.L_x_54:
[----:B------:R-:W-:Y:S01]  /*e560*/  FSETP.GEU.AND P0, PT, |R3|, 1.175494350822287508e-38, PT ;  /* 0x008000000300780b */ /* 0x000fe20003f0e200 */
[----:B------:R-:W-:-:S12]  /*e570*/  ULDC UR6, c[0x0][0x600] ;  /* 0x0001800000067ab9 */ /* 0x000fd80000000800 */
[----:B------:R-:W-:-:S04]  /*e580*/  @!P0 FMUL R3, R3, 16777216 ;  /* 0x4b80000003038820 */ /* 0x000fc80000400000 */
[----:B------:R-:W3:Y:S02]  /*e590*/  MUFU.LG2 R0, R3 ;  /* 0x0000000300007308 */ /* 0x000ee40000000c00 */
[----:B---3--:R-:W-:-:S04]  /*e5a0*/  @!P0 FADD R0, R0, -24 ;  /* 0xc1c0000000008421 */ /* 0x008fc80000000000 */
[----:B------:R-:W-:-:S04]  /*e5b0*/  FMUL R9, R0, 0.69314718246459960938 ;  /* 0x3f31721800097820 */ /* 0x000fc80000400000 */
[----:B------:R-:W-:-:S07]  /*e5c0*/  FFMA R9, R22, UR6, R9 ;  /* 0x0000000616097c23 */ /* 0x000fce0008000009 */
.L_x_53:
[----:B------:R-:W-:Y:S05]  /*e5d0*/  BSYNC B0 ;  /* 0x0000000000007941 */ /* 0x000fea0003800000 */
.L_x_52:
[----:B------:R-:W-:Y:S01]  /*e5e0*/  FSETP.NE.AND P0, PT, R14, -R17, PT ;  /* 0x800000110e00720b */ /* 0x000fe20003f05000 */
[----:B------:R-:W-:Y:S01]  /*e5f0*/  ULDC UR4, c[0x0][0x608] ;  /* 0x0001820000047ab9 */ /* 0x000fe20000000800 */
[----:B------:R-:W-:Y:S01]  /*e600*/  BSSY B0, `(.L_x_57) ;  /* 0x000002d000007945 */ /* 0x000fe20003800000 */
[----:B------:R-:W-:-:S04]  /*e610*/  FMUL R4, R4, UR4 ;  /* 0x0000000404047c20 */ /* 0x000fc80008400000 */
        /* <DEDUP_REMOVED lines=20> */
[----:B------:R-:W-:Y:S06]  /*e760*/  @!P0 BRA `(.L_x_58) ;  /* 0x0000000000588947 */ /* 0x000fec0003800000 */
[----:B------:R-:W-:Y:S01]  /*e770*/  IADD3 R0, R6, 0x1800000, RZ ;  /* 0x0180000006007810 */ /* 0x000fe20007ffe0ff */
[----:B------:R-:W-:Y:S03]  /*e780*/  BSSY B1, `(.L_x_59) ;  /* 0x000000d000017945 */ /* 0x000fe60003800000 */
[----:B------:R-:W-:-:S04]  /*e790*/  LOP3.LUT R0, R0, 0x7f800000, RZ, 0xc0, !PT ;  /* 0x7f80000000007812 */ /* 0x000fc800078ec0ff */
[----:B------:R-:W-:-:S13]  /*e7a0*/  ISETP.GT.U32.AND P0, PT, R0, 0x1ffffff, PT ;  /* 0x01ffffff0000780c */ /* 0x000fda0003f04070 */
[----:B------:R-:W-:Y:S05]  /*e7b0*/  @P0 BRA `(.L_x_60) ;  /* 0x0000000000140947 */ /* 0x000fea0003800000 */
[----:B------:R-:W-:Y:S01]  /*e7c0*/  IMAD.MOV.U32 R3, RZ, RZ, R6 ;  /* 0x000000ffff037224 */ /* 0x000fe200078e0006 */
[----:B------:R-:W-:-:S07]  /*e7d0*/  MOV R12, 0xe7f0 ;  /* 0x0000e7f0000c7802 */ /* 0x000fce0000000f00 */
[----:B-12---:R-:W-:Y:S05]  /*e7e0*/  CALL.REL.NOINC `($__internal_0_$__cuda_sm20_rcp_rn_f32_slowpath) ;  /* 0x0000001000dc7944 */ /* 0x006fea0003c00000 */
[----:B------:R-:W-:Y:S01]  /*e7f0*/  IMAD.MOV.U32 R8, RZ, RZ, R0 ;  /* 0x000000ffff087224 */ /* 0x000fe200078e0000 */
[----:B------:R-:W-:Y:S06]  /*e800*/  BRA `(.L_x_61) ;  /* 0x0000000000107947 */ /* 0x000fec0003800000 */
.L_x_60:
[----:B------:R-:W3:Y:S02]  /*e810*/  MUFU.RCP R3, R6 ;  /* 0x0000000600037308 */ /* 0x000ee40000001000 */
[----:B---3--:R-:W-:-:S04]  /*e820*/  FFMA R0, R6, R3, -1 ;  /* 0xbf80000006007423 */ /* 0x008fc80000000003 */
[----:B------:R-:W-:-:S04]  /*e830*/  FADD.FTZ R0, -R0, -RZ ;  /* 0x800000ff00007221 */ /* 0x000fc80000010100 */
[----:B------:R-:W-:-:S07]  /*e840*/  FFMA R8, R3, R0, R3 ;  /* 0x0000000003087223 */ /* 0x000fce0000000003 */
.L_x_61:
[----:B------:R-:W-:Y:S05]  /*e850*/  BSYNC B1 ;  /* 0x0000000000017941 */ /* 0x000fea0003800000 */
.L_x_59:
[----:B------:R-:W-:Y:S01]  /*e860*/  FSETP.GEU.AND P0, PT, |R6|, 1.175494350822287508e-38, PT ;  /* 0x008000000600780b */ /* 0x000fe20003f0e200 */
[----:B------:R-:W-:-:S12]  /*e870*/  ULDC UR4, c[0x0][0x600] ;  /* 0x0001800000047ab9 */ /* 0x000fd80000000800 */
[----:B------:R-:W-:-:S04]  /*e880*/  @!P0 FMUL R6, R6, 16777216 ;  /* 0x4b80000006068820 */ /* 0x000fc80000400000 */
[----:B------:R-:W3:Y:S02]  /*e890*/  MUFU.LG2 R0, R6 ;  /* 0x0000000600007308 */ /* 0x000ee40000000c00 */
[----:B---3--:R-:W-:-:S04]  /*e8a0*/  @!P0 FADD R0, R0, -24 ;  /* 0xc1c0000000008421 */ /* 0x008fc80000000000 */
[----:B------:R-:W-:-:S04]  /*e8b0*/  FMUL R0, R0, 0.69314718246459960938 ;  /* 0x3f31721800007820 */ /* 0x000fc80000400000 */
[----:B------:R-:W-:-:S07]  /*e8c0*/  FFMA R7, R23, UR4, R0 ;  /* 0x0000000417077c23 */ /* 0x000fce0008000000 */
.L_x_58:
[----:B------:R-:W-:Y:S05]  /*e8d0*/  BSYNC B0 ;  /* 0x0000000000007941 */ /* 0x000fea0003800000 */
.L_x_57:
[C---:B------:R-:W-:Y:S01]  /*e8e0*/  LOP3.LUT P0, R19, R16.reuse, 0x3, RZ, 0xc0, !PT ;  /* 0x0000000310137812 */ /* 0x040fe2000780c0ff */
[----:B------:R-:W-:Y:S01]  /*e8f0*/  ULDC UR4, c[0x0][0x608] ;  /* 0x0001820000047ab9 */ /* 0x000fe20000000800 */
[----:B------:R-:W-:Y:S01]  /*e900*/  LOP3.LUT R17, R16, 0x7f, RZ, 0xc0, !PT ;  /* 0x0000007f10117812 */ /* 0x000fe200078ec0ff */
[----:B------:R-:W-:Y:S01]  /*e910*/  FMUL R8, R8, UR4 ;  /* 0x0000000408087c20 */ /* 0x000fe20008400000 */
[----:B------:R-:W-:Y:S01]  /*e920*/  ULDC.64 UR6, c[0x0][0x208] ;  /* 0x0000820000067ab9 */ /* 0x000fe20000000a00 */
[----:B------:R-:W-:Y:S01]  /*e930*/  BSSY B0, `(.L_x_62) ;  /* 0x000001e000007945 */ /* 0x000fe20003800000 */
[----:B------:R-:W-:Y:S01]  /*e940*/  SHF.R.U32.HI R18, RZ, 0x5, R17 ;  /* 0x00000005ff127819 */ /* 0x000fe20000011611 */
        /* <DEDUP_REMOVED lines=8> */
[----:B------:R-:W-:Y:S06]  /*e9d0*/  @P0 BRA `(.L_x_63) ;  /* 0x00000000004c0947 */ /* 0x000fec0003800000 */
[----:B------:R-:W-:Y:S01]  /*e9e0*/  SHF.R.U32.HI R0, RZ, 0x2, R16 ;  /* 0x00000002ff007819 */ /* 0x000fe20000011610 */
[----:B------:R-:W-:Y:S01]  /*e9f0*/  ULDC.64 UR4, c[0x0][0x688] ;  /* 0x0001a20000047ab9 */ /* 0x000fe20000000a00 */
[----:B------:R-:W-:Y:S01]  /*ea00*/  SHF.L.U32 R3, R18, 0x4, RZ ;  /* 0x0000000412037819 */ /* 0x000fe200000006ff */
[----:B------:R-:W-:Y:S01]  /*ea10*/  UIMAD UR4, UR52, UR4, UR43 ;  /* 0x00000004340472a4 */ /* 0x000fe2000f8e022b */
[----:B------:R-:W-:-:S03]  /*ea20*/  LOP3.LUT R0, R0, 0x7, RZ, 0xc0, !PT ;  /* 0x0000000700007812 */ /* 0x000fc600078ec0ff */
[----:B------:R-:W-:Y:S01]  /*ea30*/  UIMAD UR4, UR53, UR5, UR4 ;  /* 0x00000005350472a4 */ /* 0x000fe2000f8e0204 */
[----:B------:R-:W-:Y:S02]  /*ea40*/  LOP3.LUT R0, R3, 0xfffffff0, R0, 0xe2, !PT ;  /* 0xfffffff003007812 */ /* 0x000fe400078ee200 */
[----:B------:R-:W-:Y:S02]  /*ea50*/  ULDC UR5, c[0x0][0x288] ;  /* 0x0000a20000057ab9 */ /* 0x000fe40000000800 */
[C---:B------:R-:W-:Y:S02]  /*ea60*/  LOP3.LUT R3, R0.reuse, UR43, RZ, 0xfc, !PT ;  /* 0x0000002b00037c12 */ /* 0x040fe4000f8efcff */
[----:B------:R-:W-:Y:S02]  /*ea70*/  IADD3 R0, P2, R0, UR4, RZ ;  /* 0x0000000400007c10 */ /* 0x000fe4000ff5e0ff */
[C---:B------:R-:W-:Y:S01]  /*ea80*/  ISETP.GE.U32.AND P0, PT, R3.reuse, UR5, PT ;  /* 0x0000000503007c0c */ /* 0x040fe2000bf06070 */
[----:B------:R-:W-:-:S02]  /*ea90*/  VIADD R4, R3, 0x8 ;  /* 0x0000000803047836 */ /* 0x000fc40000000000 */
[----:B------:R-:W-:-:S03]  /*eaa0*/  IMAD.X R3, RZ, RZ, RZ, P2 ;  /* 0x000000ffff037224 */ /* 0x000fc600010e06ff */
[----:B------:R-:W-:Y:S01]  /*eab0*/  ISETP.GE.U32.AND P1, PT, R4, UR5, PT ;  /* 0x0000000504007c0c */ /* 0x000fe2000bf26070 */
[----:B------:R-:W-:Y:S02]  /*eac0*/  ULDC.64 UR4, c[0x0][0x680] ;  /* 0x0001a00000047ab9 */ /* 0x000fe40000000a00 */
[----:B------:R-:W-:-:S04]  /*ead0*/  LEA R4, P2, R0, UR4, 0x2 ;  /* 0x0000000400047c11 */ /* 0x000fc8000f8410ff */
[----:B------:R-:W-:-:S05]  /*eae0*/  LEA.HI.X R5, R0, UR5, R3, 0x2, P2 ;  /* 0x0000000500057c11 */ /* 0x000fca00090f1403 */
[----:B------:R3:W-:Y:S04]  /*eaf0*/  @!P0 STG.E desc[UR6][R4.64], R9 ;  /* 0x0000000904008986 */ /* 0x0007e8000c101906 */
[----:B------:R3:W-:Y:S02]  /*eb00*/  @!P1 STG.E desc[UR6][R4.64+0x20], R7 ;  /* 0x0000200704009986 */ /* 0x0007e4000c101906 */
.L_x_63:
[----:B------:R-:W-:Y:S05]  /*eb10*/  BSYNC B0 ;  /* 0x0000000000007941 */ /* 0x000fea0003800000 */
.L_x_62:
[----:B------:R-:W-:Y:S01]  /*eb20*/  ULDC.64 UR4, c[0x0][0x730] ;  /* 0x0001cc0000047ab9 */ /* 0x000fe20000000a00 */
[-C--:B------:R-:W-:Y:S01]  /*eb30*/  FMUL R31, R106, R8.reuse ;  /* 0x000000086a1f7220 */ /* 0x080fe20000400000 */
[----:B------:R-:W-:Y:S01]  /*eb40*/  ISETP.NE.U32.AND P0, PT, RZ, UR4, PT ;  /* 0x00000004ff007c0c */ /* 0x000fe2000bf05070 */
[-C--:B------:R-:W-:Y:S01]  /*eb50*/  FMUL R107, R107, R8.reuse ;  /* 0x000000086b6b7220 */ /* 0x080fe20000400000 */
[-C--:B------:R-:W-:Y:S01]  /*eb60*/  FMUL R33, R110, R8.reuse ;  /* 0x000000086e217220 */ /* 0x080fe20000400000 */
[-C--:B------:R-:W-:Y:S01]  /*eb70*/  FMUL R111, R111, R8.reuse ;  /* 0x000000086f6f7220 */ /* 0x080fe20000400000 */
[----:B------:R-:W-:Y:S01]  /*eb80*/  ISETP.NE.AND.EX P0, PT, RZ, UR5, PT, P0 ;  /* 0x00000005ff007c0c */ /* 0x000fe2000bf05300 */
[-C--:B------:R-:W-:Y:S01]  /*eb90*/  FMUL R35, R98, R8.reuse ;  /* 0x0000000862237220 */ /* 0x080fe20000400000 */
[-C--:B------:R-:W-:Y:S01]  /*eba0*/  FMUL R99, R99, R8.reuse ;  /* 0x0000000863637220 */ /* 0x080fe20000400000 */
[-C--:B------:R-:W-:Y:S01]  /*ebb0*/  FMUL R37, R102, R8.reuse ;  /* 0x0000000866257220 */ /* 0x080fe20000400000 */
[-C--:B------:R-:W-:Y:S01]  /*ebc0*/  FMUL R103, R103, R8.reuse ;  /* 0x0000000867677220 */ /* 0x080fe20000400000 */
[-C--:B------:R-:W-:Y:S01]  /*ebd0*/  FMUL R39, R90, R8.reuse ;  /* 0x000000085a277220 */ /* 0x080fe20000400000 */
[-C--:B------:R-:W-:Y:S01]  /*ebe0*/  FMUL R91, R91, R8.reuse ;  /* 0x000000085b5b7220 */ /* 0x080fe20000400000 */
[-C--:B------:R-:W-:Y:S01]  /*ebf0*/  FMUL R41, R94, R8.reuse ;  /* 0x000000085e297220 */ /* 0x080fe20000400000 */
[----:B------:R-:W-:-:S05]  /*ec00*/  FMUL R95, R95, R8 ;  /* 0x000000085f5f7220 */ /* 0x000fca0000400000 */
[----:B------:R-:W-:Y:S05]  /*ec10*/  @P0 BRA `(.L_x_64) ;  /* 0x0000000000200947 */ /* 0x000fea0003800000 */
[----:B------:R-:W-:Y:S02]  /*ec20*/  ULDC.64 UR4, c[0x0][0x728] ;  /* 0x0001ca0000047ab9 */ /* 0x000fe40000000a00 */
[----:B------:R-:W-:-:S04]  /*ec30*/  ISETP.NE.U32.AND P0, PT, RZ, UR4, PT ;  /* 0x00000004ff007c0c */ /* 0x000fc8000bf05070 */
[----:B------:R-:W-:-:S13]  /*ec40*/  ISETP.NE.AND.EX P0, PT, RZ, UR5, PT, P0 ;  /* 0x00000005ff007c0c */ /* 0x000fda000bf05300 */
[----:B------:R-:W-:Y:S05]  /*ec50*/  @!P0 BRA `(.L_x_65) ;  /* 0x00000000000c8947 */ /* 0x000fea0003800000 */
[----:B---3--:R-:W3:Y:S02]  /*ec60*/  LDC.64 R4, c[0x0][0x728] ;  /* 0x0001ca00ff047b82 */ /* 0x008ee40000000a00 */
[----:B---3--:R3:W5:Y:S01]  /*ec70*/  LDG.E R4, desc[UR6][R4.64] ;  /* 0x0000000604047981 */ /* 0x008762000c1e1900 */
[----:B------:R-:W-:Y:S05]  /*ec80*/  BRA `(.L_x_64) ;  /* 0x0000000000047947 */ /* 0x000fea0003800000 */
.L_x_65:
[----:B---3--:R-:W4:Y:S02]  /*ec90*/  LDC R4, c[0x0][0x720] ;  /* 0x0001c800ff047b82 */ /* 0x008f240000000800 */
.L_x_64:
[----:B------:R-:W-:Y:S02]  /*eca0*/  MOV R0, RZ ;  /* 0x000000ff00007202 */ /* 0x000fe40000000f00 */
[----:B--2-45:R-:W-:Y:S02]  /*ecb0*/  MOV R24, R4 ;  /* 0x0000000400187202 */ /* 0x034fe40000000f00 */
[----:B------:R-:W-:-:S13]  /*ecc0*/  LOP3.LUT P0, RZ, R0, 0x9f, RZ, 0xc0, !PT ;  /* 0x0000009f00ff7812 */ /* 0x000fda000780c0ff */
[----:B------:R-:W-:Y:S05]  /*ecd0*/  @!P0 BRA `(.L_x_66) ;  /* 0x0000000000408947 */ /* 0x000fea0003800000 */
[----:B------:R-:W-:Y:S01]  /*ece0*/  MOV R0, 0x0 ;  /* 0x0000000000007802 */ /* 0x000fe20000000f00 */
[----:B------:R-:W-:Y:S01]  /*ecf0*/  ULDC.64 UR4, c[0x4][0x70] ;  /* 0x01001c0000047ab9 */ /* 0x000fe20000000a00 */
[----:B------:R-:W-:Y:S01]  /*ed00*/  ULDC.64 UR6, c[0x4][0x8] ;  /* 0x0100020000067ab9 */ /* 0x000fe20000000a00 */
[----:B---3--:R-:W-:Y:S01]  /*ed10*/  IMAD.U32 R4, RZ, RZ, UR4 ;  /* 0x00000004ff047e24 */ /* 0x008fe2000f8e00ff */
[----:B------:R2:W3:Y:S01]  /*ed20*/  LDC.64 R14, c[0x4][R0] ;  /* 0x01000000000e7b82 */ /* 0x0004e20000000a00 */
[----:B------:R-:W-:Y:S01]  /*ed30*/  IMAD.U32 R5, RZ, RZ, UR5 ;  /* 0x00000005ff057e24 */ /* 0x000fe2000f8e00ff */
[----:B------:R-:W-:Y:S01]  /*ed40*/  ULDC.64 UR4, c[0x4][0x78] ;  /* 0x01001e0000047ab9 */ /* 0x000fe20000000a00 */
[----:B------:R-:W-:Y:S01]  /*ed50*/  IMAD.U32 R10, RZ, RZ, UR6 ;  /* 0x00000006ff0a7e24 */ /* 0x000fe2000f8e00ff */
[----:B------:R-:W-:Y:S01]  /*ed60*/  MOV R6, UR4 ;  /* 0x0000000400067c02 */ /* 0x000fe20008000f00 */
[----:B------:R-:W-:Y:S01]  /*ed70*/  IMAD.U32 R7, RZ, RZ, UR5 ;  /* 0x00000005ff077e24 */ /* 0x000fe2000f8e00ff */
[----:B------:R-:W-:Y:S01]  /*ed80*/  MOV R11, UR7 ;  /* 0x00000007000b7c02 */ /* 0x000fe20008000f00 */
[----:B------:R-:W-:Y:S01]  /*ed90*/  IMAD.MOV.U32 R8, RZ, RZ, 0x70 ;  /* 0x00000070ff087424 */ /* 0x000fe200078e00ff */
[----:B------:R-:W-:Y:S01]  /*eda0*/  MOV R13, RZ ;  /* 0x000000ff000d7202 */ /* 0x000fe20000000f00 */
[----:B--2---:R-:W-:-:S07]  /*edb0*/  IMAD.MOV.U32 R12, RZ, RZ, 0x1 ;  /* 0x00000001ff0c7424 */ /* 0x004fce00078e00ff */
[----:B------:R-:W-:-:S07]  /*edc0*/  LEPC R20, `(.L_x_66) ;  /* 0x000000001014794e */ /* 0x000fce0000000000 */
[----:B-1-3--:R-:W-:Y:S05]  /*edd0*/  CALL.ABS.NOINC R14 ;  /* 0x000000000e007343 */ /* 0x00afea0003c00000 */
.L_x_66:
        /* <DEDUP_REMOVED lines=9> */
[----:B------:R-:W-:Y:S01]  /*ee70*/  MOV R6, UR6 ;  /* 0x0000000600067c02 */ /* 0x000fe20008000f00 */
[----:B------:R-:W-:Y:S01]  /*ee80*/  IMAD.U32 R7, RZ, RZ, UR7 ;  /* 0x00000007ff077e24 */ /* 0x000fe2000f8e00ff */
[----:B------:R-:W-:Y:S01]  /*ee90*/  MOV R11, UR5 ;  /* 0x00000005000b7c02 */ /* 0x000fe20008000f00 */
[----:B------:R-:W-:Y:S01]  /*eea0*/  IMAD.U32 R10, RZ, RZ, UR4 ;  /* 0x00000004ff0a7e24 */ /* 0x000fe2000f8e00ff */
[----:B------:R-:W-:Y:S01]  /*eeb0*/  MOV R13, RZ ;  /* 0x000000ff000d7202 */ /* 0x000fe20000000f00 */
[----:B------:R-:W-:-:S02]  /*eec0*/  IMAD.MOV.U32 R8, RZ, RZ, 0x70 ;  /* 0x00000070ff087424 */ /* 0x000fc400078e00ff */
[----:B--2---:R-:W-:-:S07]  /*eed0*/  IMAD.MOV.U32 R12, RZ, RZ, 0x1 ;  /* 0x00000001ff0c7424 */ /* 0x004fce00078e00ff */
[----:B------:R-:W-:-:S07]  /*eee0*/  LEPC R20, `(.L_x_67) ;  /* 0x000000001014794e */ /* 0x000fce0000000000 */
[----:B-1-3--:R-:W-:Y:S05]  /*eef0*/  CALL.ABS.NOINC R14 ;  /* 0x000000000e007343 */ /* 0x00afea0003c00000 */
.L_x_67:
[----:B------:R-:W-:Y:S01]  /*ef00*/  ULDC.64 UR4, c[0x0][0x730] ;  /* 0x0001cc0000047ab9 */ /* 0x000fe20000000a00 */
[----:B------:R-:W-:Y:S01]  /*ef10*/  IMAD.SHL.U32 R0, R16, 0x10, RZ ;  /* 0x0000001010007824 */ /* 0x000fe200078e00ff */
[----:B------:R-:W-:Y:S01]  /*ef20*/  ISETP.NE.U32.AND P0, PT, RZ, UR4, PT ;  /* 0x00000004ff007c0c */ /* 0x000fe2000bf05070 */
[----:B------:R-:W-:Y:S01]  /*ef30*/  VIADD R17, R17, 0x1f ;  /* 0x0000001f11117836 */ /* 0x000fe20000000000 */
[----:B------:R-:W-:Y:S01]  /*ef40*/  SHF.R.U32.HI R3, RZ, 0x1, R16 ;  /* 0x00000001ff037819 */ /* 0x000fe20000011610 */
[----:B------:R-:W-:Y:S01]  /*ef50*/  IMAD R19, R18, 0x10, R19 ;  /* 0x0000001012137824 */ /* 0x000fe200078e0213 */
[----:B------:R-:W-:Y:S02]  /*ef60*/  ISETP.NE.AND.EX P0, PT, RZ, UR5, PT, P0 ;  /* 0x00000005ff007c0c */ /* 0x000fe4000bf05300 */
[C---:B---3--:R-:W-:Y:S02]  /*ef70*/  LOP3.LUT R4, R0.reuse, 0x40, RZ, 0xc0, !PT ;  /* 0x0000004000047812 */ /* 0x048fe400078ec0ff */
[----:B------:R-:W-:-:S02]  /*ef80*/  LOP3.LUT R0, R0, 0x80, RZ, 0xc0, !PT ;  /* 0x0000008000007812 */ /* 0x000fc400078ec0ff */
[----:B------:R-:W-:Y:S02]  /*ef90*/  LOP3.LUT R3, R4, 0x8, R3, 0xf8, !PT ;  /* 0x0000000804037812 */ /* 0x000fe400078ef803 */
[----:B------:R-:W-:Y:S01]  /*efa0*/  SHF.L.U32 R16, R16, 0x1, RZ ;  /* 0x0000000110107819 */ /* 0x000fe200000006ff */
[----:B------:R-:W-:-:S03]  /*efb0*/  IMAD.U32 R0, R19, 0x10, R0 ;  /* 0x0000001013007824 */ /* 0x000fc600078e0000 */
[----:B------:R-:W-:Y:S01]  /*efc0*/  LOP3.LUT R3, R3, 0x8, R16, 0x78, !PT ;  /* 0x0000000803037812 */ /* 0x000fe200078e7810 */
[----:B------:R-:W2:Y:S01]  /*efd0*/  @P0 LDC R24, c[0x0][0x720] ;  /* 0x0001c800ff180b82 */ /* 0x000ea20000000800 */
[----:B------:R-:W-:Y:S02]  /*efe0*/  ISETP.GT.U32.AND P0, PT, R17, 0x3e, PT ;  /* 0x0000003e1100780c */ /* 0x000fe40003f04070 */
[----:B------:R-:W-:Y:S01]  /*eff0*/  IADD3 R3, R0, R3, RZ ;  /* 0x0000000300037210 */ /* 0x000fe20007ffe0ff */
[-C--:B--2---:R-:W-:Y:S01]  /*f000*/  FMUL R4, R120, R24.reuse ;  /* 0x0000001878047220 */ /* 0x084fe20000400000 */
        /* <DEDUP_REMOVED lines=39> */
[----:B------:R-:W-:-:S02]  /*f280*/  F2FP.F16.F32.PACK_AB R4, R121, R4 ;  /* 0x000000047904723e */ /* 0x000fc400000000ff */
[----:B------:R-:W-:Y:S02]  /*f290*/  F2FP.F16.F32.PACK_AB R5, R0, R5 ;  /* 0x000000050005723e */ /* 0x000fe400000000ff */
[----:B------:R-:W-:Y:S02]  /*f2a0*/  F2FP.F16.F32.PACK_AB R6, R125, R6 ;  /* 0x000000067d06723e */ /* 0x000fe400000000ff */
[----:B------:R-:W-:Y:S01]  /*f2b0*/  F2FP.F16.F32.PACK_AB R7, R8, R7 ;  /* 0x000000070807723e */ /* 0x000fe200000000ff */
[----:B------:R-:W-:Y:S06]  /*f2c0*/  @P0 BRA `(.L_x_68) ;  /* 0x0000000000040947 */ /* 0x000fec0003800000 */
[----:B------:R-:W-:-:S04]  /*f2d0*/  DEPBAR.LE SB0, 0x1 ;  /* 0x000080400000791a */ /* 0x000fc80000000000 */
.L_x_68:
[----:B------:R-:W-:Y:S05]  /*f2e0*/  WARPSYNC.ALL ;  /* 0x0000000000007948 */ /* 0x000fea0003800000 */
[----:B------:R-:W-:Y:S01]  /*f2f0*/  BAR.SYNC.DEFER_BLOCKING 0x1, 0x80 ;  /* 0x0042000000007b1d */ /* 0x000fe20000010000 */
[----:B------:R-:W-:Y:S01]  /*f300*/  IMAD R3, R3, 0x2, R2 ;  /* 0x0000000203037824 */ /* 0x000fe200078e0202 */
[----:B------:R-:W-:Y:S02]  /*f310*/  F2FP.F16.F32.PACK_AB R9, R9, R10 ;  /* 0x0000000a0909723e */ /* 0x000fe400000000ff */
[----:B------:R-:W-:Y:S02]  /*f320*/  F2FP.F16.F32.PACK_AB R8, R113, R112 ;  /* 0x000000707108723e */ /* 0x000fe400000000ff */
[----:B------:R-:W-:Y:S01]  /*f330*/  BSSY B0, `(.L_x_69) ;  /* 0x0000017000007945 */ /* 0x000fe20003800000 */
[----:B------:R-:W-:-:S02]  /*f340*/  F2FP.F16.F32.PACK_AB R10, R117, R116 ;  /* 0x00000074750a723e */ /* 0x000fc400000000ff */
[----:B------:R-:W-:Y:S01]  /*f350*/  F2FP.F16.F32.PACK_AB R11, R11, R12 ;  /* 0x0000000c0b0b723e */ /* 0x000fe200000000ff */
[----:B------:R2:W-:Y:S01]  /*f360*/  STSM.16.M88.4 [R3], R4 ;  /* 0x0000000403007844 */ /* 0x0005e20000000200 */
[----:B------:R-:W-:Y:S01]  /*f370*/  @!PT LDS RZ, [RZ] ;  /* 0x00000000fffff984 */ /* 0x000fe20000000800 */
[----:B------:R-:W-:Y:S01]  /*f380*/  @!PT LDS RZ, [RZ] ;  /* 0x00000000fffff984 */ /* 0x000fe20000000800 */
[----:B------:R-:W-:Y:S01]  /*f390*/  @!PT LDS RZ, [RZ] ;  /* 0x00000000fffff984 */ /* 0x000fe20000000800 */
[----:B------:R-:W-:Y:S01]  /*f3a0*/  @!PT LDS RZ, [RZ] ;  /* 0x00000000fffff984 */ /* 0x000fe20000000800 */
[----:B------:R3:W-:Y:S06]  /*f3b0*/  MEMBAR.ALL.CTA ;  /* 0x0000000000007992 */ /* 0x0007ec0000008000 */
[----:B---3--:R-:W3:Y:S02]  /*f3c0*/  FENCE.VIEW.ASYNC.S ;  /* 0x00000000000073c6 */ /* 0x008ee40000000000 */
[----:B---3--:R-:W-:Y:S06]  /*f3d0*/  BAR.SYNC.DEFER_BLOCKING 0x1, 0x80 ;  /* 0x0042000000007b1d */ /* 0x008fec0000010000 */
[----:B------:R-:W-:Y:S05]  /*f3e0*/  @P0 BRA `(.L_x_70) ;  /* 0x00000000002c0947 */ /* 0x000fea0003800000 */
[----:B------:R-:W-:Y:S01]  /*f3f0*/  ULDC.64 UR4, c[0x0][0x198] ;  /* 0x0000660000047ab9 */ /* 0x000fe20000000a00 */
[----:B------:R-:W-:Y:S01]  /*f400*/  R2UR UR8, R2 ;  /* 0x00000000020872ca */ /* 0x000fe200000e0000 */
[----:B------:R-:W-:Y:S01]  /*f410*/  UIADD3 UR4, UP0, UR4, 0x670, URZ ;  /* 0x0000067004047890 */ /* 0x000fe2000ff1e03f */
[----:B------:R-:W-:Y:S01]  /*f420*/  UMOV UR9, URZ ;  /* 0x0000003f00097c82 */ /* 0x000fe20008000000 */
[----:B------:R-:W-:Y:S02]  /*f430*/  UMOV UR10, UR43 ;  /* 0x0000002b000a7c82 */ /* 0x000fe40008000000 */
[----:B------:R-:W-:Y:S01]  /*f440*/  UIADD3.X UR5, URZ, UR5, URZ, UP0, !UPT ;  /* 0x000000053f057290 */ /* 0x000fe200087fe43f */
[----:B------:R-:W-:Y:S01]  /*f450*/  UMOV UR11, UR52 ;  /* 0x00000034000b7c82 */ /* 0x000fe20008000000 */
[----:B------:R-:W-:-:S07]  /*f460*/  UMOV UR12, UR53 ;  /* 0x00000035000c7c82 */ /* 0x000fce0008000000 */
[----:B------:R3:W-:Y:S01]  /*f470*/  UTMASTG.4D [UR8], [UR4] ;  /* 0x00000008040073b5 */ /* 0x0007e20008018000 */
[----:B------:R0:W-:Y:S01]  /*f480*/  UTMACMDFLUSH ;  /* 0x00000000000079b7 */ /* 0x0001e20000000000 */
[----:B---3--:R-:W-:-:S04]  /*f490*/  DEPBAR.LE SB0, 0x1 ;  /* 0x000080400000791a */ /* 0x008fc80000000000 */
.L_x_70:
[----:B------:R-:W-:Y:S05]  /*f4a0*/  BSYNC B0 ;  /* 0x0000000000007941 */ /* 0x000fea0003800000 */
.L_x_69:
[----:B------:R-:W-:Y:S01]  /*f4b0*/  BAR.SYNC.DEFER_BLOCKING 0x1, 0x80 ;  /* 0x0042000000007b1d */ /* 0x000fe20000010000 */
[----:B------:R-:W-:Y:S02]  /*f4c0*/  F2FP.F16.F32.PACK_AB R13, R13, R14 ;  /* 0x0000000e0d0d723e */ /* 0x000fe400000000ff */
[----:B------:R-:W-:Y:S02]  /*f4d0*/  F2FP.F16.F32.PACK_AB R12, R105, R104 ;  /* 0x00000068690c723e */ /* 0x000fe400000000ff */
[----:B------:R-:W-:Y:S01]  /*f4e0*/  F2FP.F16.F32.PACK_AB R14, R109, R108 ;  /* 0x0000006c6d0e723e */ /* 0x000fe200000000ff */
[----:B------:R-:W-:Y:S01]  /*f4f0*/  BSSY B0, `(.L_x_71) ;  /* 0x0000017000007945 */ /* 0x000fe20003800000 */
[----:B------:R-:W-:Y:S01]  /*f500*/  F2FP.F16.F32.PACK_AB R15, R15, R16 ;  /* 0x000000100f0f723e */ /* 0x000fe200000000ff */
[----:B------:R3:W-:Y:S01]  /*f510*/  STSM.16.M88.4 [R3+0x800], R8 ;  /* 0x0008000803007844 */ /* 0x0007e20000000200 */
[----:B------:R-:W-:Y:S01]  /*f520*/  @!PT LDS RZ, [RZ] ;  /* 0x00000000fffff984 */ /* 0x000fe20000000800 */
[----:B------:R-:W-:Y:S01]  /*f530*/  @!PT LDS RZ, [RZ] ;  /* 0x00000000fffff984 */ /* 0x000fe20000000800 */
[----:B------:R-:W-:Y:S01]  /*f540*/  @!PT LDS RZ, [RZ] ;  /* 0x00000000fffff984 */ /* 0x000fe20000000800 */
[----:B------:R-:W-:Y:S01]  /*f550*/  @!PT LDS RZ, [RZ] ;  /* 0x00000000fffff984 */ /* 0x000fe20000000800 */
[----:B------:R4:W-:Y:S06]  /*f560*/  MEMBAR.ALL.CTA ;  /* 0x0000000000007992 */ /* 0x0009ec0000008000 */
[----:B----4-:R-:W4:Y:S02]  /*f570*/  FENCE.VIEW.ASYNC.S ;  /* 0x00000000000073c6 */ /* 0x010f240000000000 */
[----:B----4-:R-:W-:Y:S06]  /*f580*/  BAR.SYNC.DEFER_BLOCKING 0x1, 0x80 ;  /* 0x0042000000007b1d */ /* 0x010fec0000010000 */
[----:B------:R-:W-:Y:S05]  /*f590*/  @P0 BRA `(.L_x_72) ;  /* 0x0000000000300947 */ /* 0x000fea0003800000 */
[----:B------:R-:W-:Y:S01]  /*f5a0*/  R2UR UR8, R2 ;  /* 0x00000000020872ca */ /* 0x000fe200000e0000 */
[----:B------:R-:W-:Y:S01]  /*f5b0*/  ULDC.64 UR4, c[0x0][0x198] ;  /* 0x0000660000047ab9 */ /* 0x000fe20000000a00 */
[----:B------:R-:W-:Y:S01]  /*f5c0*/  UMOV UR9, 0x10 ;  /* 0x0000001000097882 */ /* 0x000fe20000000000 */
[----:B------:R-:W-:Y:S01]  /*f5d0*/  UIADD3 UR4, UP0, UR4, 0x670, URZ ;  /* 0x0000067004047890 */ /* 0x000fe2000ff1e03f */
[----:B------:R-:W-:Y:S01]  /*f5e0*/  UMOV UR10, UR43 ;  /* 0x0000002b000a7c82 */ /* 0x000fe20008000000 */
[----:B------:R-:W-:Y:S02]  /*f5f0*/  UMOV UR11, UR52 ;  /* 0x00000034000b7c82 */ /* 0x000fe40008000000 */
[----:B------:R-:W-:Y:S01]  /*f600*/  UIADD3.X UR5, URZ, UR5, URZ, UP0, !UPT ;  /* 0x000000053f057290 */ /* 0x000fe200087fe43f */
[----:B------:R-:W-:-:S05]  /*f610*/  UMOV UR12, UR53 ;  /* 0x00000035000c7c82 */ /* 0x000fca0008000000 */
[----:B------:R-:W-:-:S09]  /*f620*/  UIADD3 UR8, UR8, 0x800, URZ ;  /* 0x0000080008087890 */ /* 0x000fd2000fffe03f */
[----:B------:R4:W-:Y:S01]  /*f630*/  UTMASTG.4D [UR8], [UR4] ;  /* 0x00000008040073b5 */ /* 0x0009e20008018000 */
[----:B------:R0:W-:Y:S01]  /*f640*/  UTMACMDFLUSH ;  /* 0x00000000000079b7 */ /* 0x0001e20000000000 */
[----:B----4-:R-:W-:-:S04]  /*f650*/  DEPBAR.LE SB0, 0x1 ;  /* 0x000080400000791a */ /* 0x010fc80000000000 */
.L_x_72:
[----:B------:R-:W-:Y:S05]  /*f660*/  BSYNC B0 ;  /* 0x0000000000007941 */ /* 0x000fea0003800000 */
.L_x_71:
[----:B------:R-:W-:Y:S01]  /*f670*/  BAR.SYNC.DEFER_BLOCKING 0x1, 0x80 ;  /* 0x0042000000007b1d */ /* 0x000fe20000010000 */
[----:B------:R-:W-:Y:S02]  /*f680*/  F2FP.F16.F32.PACK_AB R17, R17, R18 ;  /* 0x000000121111723e */ /* 0x000fe400000000ff */
[----:B------:R-:W-:Y:S02]  /*f690*/  F2FP.F16.F32.PACK_AB R16, R97, R96 ;  /* 0x000000606110723e */ /* 0x000fe400000000ff */
[----:B------:R-:W-:Y:S01]  /*f6a0*/  F2FP.F16.F32.PACK_AB R18, R101, R100 ;  /* 0x000000646512723e */ /* 0x000fe200000000ff */
[----:B------:R-:W-:Y:S01]  /*f6b0*/  BSSY B0, `(.L_x_73) ;  /* 0x0000016000007945 */ /* 0x000fe20003800000 */
[----:B------:R-:W-:Y:S01]  /*f6c0*/  F2FP.F16.F32.PACK_AB R19, R19, R20 ;  /* 0x000000141313723e */ /* 0x000fe200000000ff */
[----:B------:R4:W-:Y:S01]  /*f6d0*/  STSM.16.M88.4 [R3], R12 ;  /* 0x0000000c03007844 */ /* 0x0009e20000000200 */
[----:B------:R-:W-:Y:S01]  /*f6e0*/  @!PT LDS RZ, [RZ] ;  /* 0x00000000fffff984 */ /* 0x000fe20000000800 */
[----:B------:R-:W-:Y:S01]  /*f6f0*/  @!PT LDS RZ, [RZ] ;  /* 0x00000000fffff984 */ /* 0x000fe20000000800 */
[----:B------:R-:W-:Y:S01]  /*f700*/  @!PT LDS RZ, [RZ] ;  /* 0x00000000fffff984 */ /* 0x000fe20000000800 */
[----:B------:R-:W-:Y:S01]  /*f710*/  @!PT LDS RZ, [RZ] ;  /* 0x00000000fffff984 */ /* 0x000fe20000000800 */
[----:B------:R5:W-:Y:S06]  /*f720*/  MEMBAR.ALL.CTA ;  /* 0x0000000000007992 */ /* 0x000bec0000008000 */
[----:B-----5:R-:W5:Y:S02]  /*f730*/  FENCE.VIEW.ASYNC.S ;  /* 0x00000000000073c6 */ /* 0x020f640000000000 */
[----:B-----5:R-:W-:Y:S06]  /*f740*/  BAR.SYNC.DEFER_BLOCKING 0x1, 0x80 ;  /* 0x0042000000007b1d */ /* 0x020fec0000010000 */
[----:B------:R-:W-:Y:S05]  /*f750*/  @P0 BRA `(.L_x_74) ;  /* 0x00000000002c0947 */ /* 0x000fea0003800000 */
[----:B------:R-:W-:Y:S01]  /*f760*/  ULDC.64 UR4, c[0x0][0x198] ;  /* 0x0000660000047ab9 */ /* 0x000fe20000000a00 */
[----:B------:R-:W-:Y:S01]  /*f770*/  R2UR UR8, R2 ;  /* 0x00000000020872ca */ /* 0x000fe200000e0000 */
[----:B------:R-:W-:Y:S01]  /*f780*/  UIADD3 UR4, UP0, UR4, 0x670, URZ ;  /* 0x0000067004047890 */ /* 0x000fe2000ff1e03f */
[----:B------:R-:W-:Y:S01]  /*f790*/  UMOV UR9, 0x20 ;  /* 0x0000002000097882 */ /* 0x000fe20000000000 */
[----:B------:R-:W-:Y:S02]  /*f7a0*/  UMOV UR10, UR43 ;  /* 0x0000002b000a7c82 */ /* 0x000fe40008000000 */
[----:B------:R-:W-:Y:S01]  /*f7b0*/  UIADD3.X UR5, URZ, UR5, URZ, UP0, !UPT ;  /* 0x000000053f057290 */ /* 0x000fe200087fe43f */
[----:B------:R-:W-:Y:S01]  /*f7c0*/  UMOV UR11, UR52 ;  /* 0x00000034000b7c82 */ /* 0x000fe20008000000 */
[----:B------:R-:W-:-:S07]  /*f7d0*/  UMOV UR12, UR53 ;  /* 0x00000035000c7c82 */ /* 0x000fce0008000000 */
[----:B------:R1:W-:Y:S01]  /*f7e0*/  UTMASTG.4D [UR8], [UR4] ;  /* 0x00000008040073b5 */ /* 0x0003e20008018000 */
[----:B------:R0:W-:Y:S01]  /*f7f0*/  UTMACMDFLUSH ;  /* 0x00000000000079b7 */ /* 0x0001e20000000000 */
[----:B-1----:R-:W-:-:S04]  /*f800*/  DEPBAR.LE SB0, 0x1 ;  /* 0x000080400000791a */ /* 0x002fc80000000000 */
.L_x_74:
[----:B------:R-:W-:Y:S05]  /*f810*/  BSYNC B0 ;  /* 0x0000000000007941 */ /* 0x000fea0003800000 */
.L_x_73:
        /* <DEDUP_REMOVED lines=26> */
[----:B-1----:R-:W-:-:S04]  /*f9c0*/  DEPBAR.LE SB0, 0x1 ;  /* 0x000080400000791a */ /* 0x002fc80000000000 */
.L_x_76:
[----:B------:R-:W-:Y:S05]  /*f9d0*/  BSYNC B0 ;  /* 0x0000000000007941 */ /* 0x000fea0003800000 */
.L_x_75:
[----:B------:R-:W-:Y:S06]  /*f9e0*/  BAR.SYNC.DEFER_BLOCKING 0x1, 0x80 ;  /* 0x0042000000007b1d */ /* 0x000fec0000010000 */
[----:B------:R-:W-:Y:S01]  /*f9f0*/  BSSY B0, `(.L_x_77) ;  /* 0x0000014000007945 */ /* 0x000fe20003800000 */
        /* <DEDUP_REMOVED lines=17> */
[----:B------:R1:W-:Y:S02]  /*fb10*/  UTMASTG.4D [UR8], [UR4] ;  /* 0x00000008040073b5 */ /* 0x0003e40008018000 */
[----:B-1----:R0:W-:Y:S02]  /*fb20*/  UTMACMDFLUSH ;  /* 0x00000000000079b7 */ /* 0x0021e40000000000 */
.L_x_78:
[----:B------:R-:W-:Y:S05]  /*fb30*/  BSYNC B0 ;  /* 0x0000000000007941 */ /* 0x000fea0003800000 */
.L_x_77:
[----:B------:R-:W-:-:S04]  /*fb40*/  DEPBAR.LE SB0, 0x0 ;  /* 0x000080000000791a */ /* 0x000fc80000000000 */
[----:B------:R-:W-:Y:S05]  /*fb50*/  EXIT ;  /* 0x000000000000794d */ /* 0x000fea0003800000 */
        .weak           $__internal_0_$__cuda_sm20_rcp_rn_f32_slowpath
        .type           $__internal_0_$__cuda_sm20_rcp_rn_f32_slowpath,@function
        .size           $__internal_0_$__cuda_sm20_rcp_rn_f32_slowpath,(.L_x_84 - $__internal_0_$__cuda_sm20_rcp_rn_f32_slowpath)
$__internal_0_$__cuda_sm20_rcp_rn_f32_slowpath:
[----:B------:R-:W-:Y:S01]  /*fb60*/  IMAD.SHL.U32 R0, R3, 0x2, RZ ;  /* 0x0000000203007824 */ /* 0x000fe200078e00ff */
[----:B------:R-:W-:Y:S04]  /*fb70*/  BSSY B2, `(.L_x_79) ;  /* 0x0000030000027945 */ /* 0x000fe80003800000 */
[----:B------:R-:W-:-:S04]  /*fb80*/  SHF.R.U32.HI R13, RZ, 0x18, R0 ;  /* 0x00000018ff0d7819 */ /* 0x000fc80000011600 */
[----:B------:R-:W-:-:S13]  /*fb90*/  ISETP.NE.U32.AND P0, PT, R13, RZ, PT ;  /* 0x000000ff0d00720c */ /* 0x000fda0003f05070 */
[----:B------:R-:W-:Y:S05]  /*fba0*/  @P0 BRA `(.L_x_80) ;  /* 0x0000000000280947 */ /* 0x000fea0003800000 */
[----:B------:R-:W-:-:S04]  /*fbb0*/  SHF.L.U32 R0, R3, 0x1, RZ ;  /* 0x0000000103007819 */ /* 0x000fc800000006ff */
[----:B------:R-:W-:-:S13]  /*fbc0*/  ISETP.NE.AND P0, PT, R0, RZ, PT ;  /* 0x000000ff0000720c */ /* 0x000fda0003f05270 */
[----:B------:R-:W-:Y:S01]  /*fbd0*/  @P0 FFMA R5, R3, 1.84467440737095516160e+19, RZ ;  /* 0x5f80000003050823 */ /* 0x000fe200000000ff */
[----:B------:R-:W-:Y:S08]  /*fbe0*/  @!P0 MUFU.RCP R4, R3 ;  /* 0x0000000300048308 */ /* 0x000ff00000001000 */
[----:B------:R-:W1:Y:S02]  /*fbf0*/  @P0 MUFU.RCP R0, R5 ;  /* 0x0000000500000308 */ /* 0x000e640000001000 */
[----:B-1----:R-:W-:-:S04]  /*fc00*/  @P0 FFMA R10, R5, R0, -1 ;  /* 0xbf800000050a0423 */ /* 0x002fc80000000000 */
[----:B------:R-:W-:-:S04]  /*fc10*/  @P0 FADD.FTZ R11, -R10, -RZ ;  /* 0x800000ff0a0b0221 */ /* 0x000fc80000010100 */
[----:B------:R-:W-:-:S04]  /*fc20*/  @P0 FFMA R0, R0, R11, R0 ;  /* 0x0000000b00000223 */ /* 0x000fc80000000000 */
[----:B------:R-:W-:Y:S01]  /*fc30*/  @P0 FFMA R4, R0, 1.84467440737095516160e+19, RZ ;  /* 0x5f80000000040823 */ /* 0x000fe200000000ff */
[----:B------:R-:W-:Y:S06]  /*fc40*/  BRA `(.L_x_81) ;  /* 0x0000000000887947 */ /* 0x000fec0003800000 */
.L_x_80:
[----:B------:R-:W-:-:S05]  /*fc50*/  VIADD R24, R13, 0xffffff03 ;  /* 0xffffff030d187836 */ /* 0x000fca0000000000 */
[----:B------:R-:W-:-:S13]  /*fc60*/  ISETP.GT.U32.AND P0, PT, R24, 0x1, PT ;  /* 0x000000011800780c */ /* 0x000fda0003f04070 */
[----:B------:R-:W-:Y:S05]  /*fc70*/  @P0 BRA `(.L_x_82) ;  /* 0x0000000000780947 */ /* 0x000fea0003800000 */
[----:B------:R-:W-:Y:S01]  /*fc80*/  LOP3.LUT R0, R3, 0x7fffff, RZ, 0xc0, !PT ;  /* 0x007fffff03007812 */ /* 0x000fe200078ec0ff */
[----:B------:R-:W-:-:S03]  /*fc90*/  IMAD.MOV.U32 R11, RZ, RZ, 0x3 ;  /* 0x00000003ff0b7424 */ /* 0x000fc600078e00ff */
[----:B------:R-:W-:Y:S02]  /*fca0*/  LOP3.LUT R0, R0, 0x3f800000, RZ, 0xfc, !PT ;  /* 0x3f80000000007812 */ /* 0x000fe400078efcff */
[----:B------:R-:W-:Y:S02]  /*fcb0*/  SHF.L.U32 R11, R11, R24, RZ ;  /* 0x000000180b0b7219 */ /* 0x000fe400000006ff */
[----:B------:R-:W1:Y:S02]  /*fcc0*/  MUFU.RCP R5, R0 ;  /* 0x0000000000057308 */ /* 0x000e640000001000 */
[----:B-1----:R-:W-:-:S04]  /*fcd0*/  FFMA R4, R0, R5, -1 ;  /* 0xbf80000000047423 */ /* 0x002fc80000000005 */
[----:B------:R-:W-:-:S04]  /*fce0*/  FADD.FTZ R4, -R4, -RZ ;  /* 0x800000ff04047221 */ /* 0x000fc80000010100 */
[CCC-:B------:R-:W-:Y:S01]  /*fcf0*/  FFMA.RM R10, R5.reuse, R4.reuse, R5.reuse ;  /* 0x00000004050a7223 */ /* 0x1c0fe20000004005 */
[----:B------:R-:W-:-:S04]  /*fd00*/  FFMA.RP R5, R5, R4, R5 ;  /* 0x0000000405057223 */ /* 0x000fc80000008005 */
[C---:B------:R-:W-:Y:S02]  /*fd10*/  LOP3.LUT R4, R10.reuse, 0x7fffff, RZ, 0xc0, !PT ;  /* 0x007fffff0a047812 */ /* 0x040fe400078ec0ff */
[----:B------:R-:W-:Y:S02]  /*fd20*/  FSETP.NEU.FTZ.AND P0, PT, R10, R5, PT ;  /* 0x000000050a00720b */ /* 0x000fe40003f1d000 */
[----:B------:R-:W-:Y:S02]  /*fd30*/  LOP3.LUT R4, R4, 0x800000, RZ, 0xfc, !PT ;  /* 0x0080000004047812 */ /* 0x000fe400078efcff */
[----:B------:R-:W-:Y:S02]  /*fd40*/  SEL R5, RZ, 0xffffffff, !P0 ;  /* 0xffffffffff057807 */ /* 0x000fe40004000000 */
[----:B------:R-:W-:Y:S02]  /*fd50*/  LOP3.LUT R11, R11, R4, RZ, 0xc0, !PT ;  /* 0x000000040b0b7212 */ /* 0x000fe400078ec0ff */
[----:B------:R-:W-:-:S02]  /*fd60*/  IADD3 R5, -R5, RZ, RZ ;  /* 0x000000ff05057210 */ /* 0x000fc40007ffe1ff */
[-C--:B------:R-:W-:Y:S02]  /*fd70*/  SHF.R.U32.HI R11, RZ, R24.reuse, R11 ;  /* 0x00000018ff0b7219 */ /* 0x080fe4000001160b */
[--C-:B------:R-:W-:Y:S01]  /*fd80*/  LOP3.LUT P1, RZ, R5, R24, R4.reuse, 0xf8, !PT ;  /* 0x0000001805ff7212 */ /* 0x100fe2000782f804 */
[----:B------:R-:W-:Y:S01]  /*fd90*/  VIADD R5, R13, 0xffffff04 ;  /* 0xffffff040d057836 */ /* 0x000fe20000000000 */
[C---:B------:R-:W-:Y:S02]  /*fda0*/  LOP3.LUT P0, RZ, R11.reuse, 0x1, RZ, 0xc0, !PT ;  /* 0x000000010bff7812 */ /* 0x040fe4000780c0ff */
[----:B------:R-:W-:Y:S02]  /*fdb0*/  LOP3.LUT P2, RZ, R11, 0x2, RZ, 0xc0, !PT ;  /* 0x000000020bff7812 */ /* 0x000fe4000784c0ff */
[----:B------:R-:W-:Y:S02]  /*fdc0*/  SHF.R.U32.HI R4, RZ, R5, R4 ;  /* 0x00000005ff047219 */ /* 0x000fe40000011604 */
[----:B------:R-:W-:-:S02]  /*fdd0*/  PLOP3.LUT P0, PT, P0, P1, P2, 0xe0, 0x0 ;  /* 0x000000000000781c */ /* 0x000fc40000703c20 */
[----:B------:R-:W-:Y:S02]  /*fde0*/  LOP3.LUT P1, RZ, R3, 0x7fffff, RZ, 0xc0, !PT ;  /* 0x007fffff03ff7812 */ /* 0x000fe4000782c0ff */
[----:B------:R-:W-:-:S05]  /*fdf0*/  SEL R0, RZ, 0x1, !P0 ;  /* 0x00000001ff007807 */ /* 0x000fca0004000000 */
[----:B------:R-:W-:-:S05]  /*fe00*/  IMAD.MOV R0, RZ, RZ, -R0 ;  /* 0x000000ffff007224 */ /* 0x000fca00078e0a00 */
[----:B------:R-:W-:-:S13]  /*fe10*/  ISETP.GE.AND P0, PT, R0, RZ, PT ;  /* 0x000000ff0000720c */ /* 0x000fda0003f06270 */
[----:B------:R-:W-:-:S05]  /*fe20*/  @!P0 IADD3 R4, R4, 0x1, RZ ;  /* 0x0000000104048810 */ /* 0x000fca0007ffe0ff */
[----:B------:R-:W-:-:S05]  /*fe30*/  @!P1 IMAD.SHL.U32 R4, R4, 0x2, RZ ;  /* 0x0000000204049824 */ /* 0x000fca00078e00ff */
[----:B------:R-:W-:Y:S01]  /*fe40*/  LOP3.LUT R4, R4, 0x80000000, R3, 0xf8, !PT ;  /* 0x8000000004047812 */ /* 0x000fe200078ef803 */
[----:B------:R-:W-:Y:S06]  /*fe50*/  BRA `(.L_x_81) ;  /* 0x0000000000047947 */ /* 0x000fec0003800000 */
.L_x_82:
[----:B------:R1:W2:Y:S02]  /*fe60*/  MUFU.RCP R4, R3 ;  /* 0x0000000300047308 */ /* 0x0002a40000001000 */
.L_x_81:
[----:B------:R-:W-:Y:S05]  /*fe70*/  BSYNC B2 ;  /* 0x0000000000027941 */ /* 0x000fea0003800000 */
.L_x_79:
[----:B--2---:R-:W-:Y:S01]  /*fe80*/  IMAD.MOV.U32 R0, RZ, RZ, R4 ;  /* 0x000000ffff007224 */ /* 0x004fe200078e0004 */
[----:B------:R-:W-:Y:S01]  /*fe90*/  MOV R4, R12 ;  /* 0x0000000c00047202 */ /* 0x000fe20000000f00 */
[----:B------:R-:W-:-:S04]  /*fea0*/  IMAD.MOV.U32 R5, RZ, RZ, 0x0 ;  /* 0x00000000ff057424 */ /* 0x000fc800078e00ff */
[----:B-1----:R-:W-:Y:S05]  /*feb0*/  RET.REL.NODEC R4 `(_ZN7cutlass13device_kernelINS_4fmha6kernel13FmhaKernelTmaINS1_10collective15FmhaMainloopTmaINS_6half_tEfN4cute5tupleIJNS7_1CILi64EEENS9_ILi128EEENS9_ILi80EEEEEENS4_12CausalFusionEJEEENS4_15FmhaFwdEpilogueIS6_fNS8_IJSA_SC_SB_EEEEEJEEEEEvNT_6ParamsE) ;  /* 0xffffff0004507950 */ /* 0x002fea0003c3ffff */
.L_x_83:
[----:B------:R-:W-:-:S00]  /*fec0*/  BRA `(.L_x_83) ;  /* 0xfffffffc00fc7947 */ /* 0x000fc0000383ffff */
[----:B------:R-:W-:-:S00]  /*fed0*/  NOP ;  /* 0x0000000000007918 */ /* 0x000fc00000000000 */
        /* <DEDUP_REMOVED lines=10> */
.L_x_84:


//--------------------- .nv.global.init           --------------------------
	.section	.nv.global.init,"aw",@progbits
.nv.global.init:
	.type		$str$23,@object
	.size		$str$23,($str$24 - $str$23)
$str$23:
        /*0000*/ 	.byte	0x28, 0x61, 0x64, 0x64, 0x72, 0x65, 0x73, 0x73, 0x20, 0x26, 0x20, 0x6d, 0x61, 0x73, 0x6b, 0x29
        /*0010*/ 	.byte	0x20, 0x3d, 0x3d, 0x20, 0x30, 0x00
	.type		$str$24,@object
	.size		$str$24,(__unnamed_1 - $str$24)
$str$24:
        /*0016*/ 	.byte	0x2f, 0x74, 0x6d, 0x70, 0x2f, 0x63, 0x75, 0x74, 0x6c, 0x61, 0x73, 0x73, 0x5f, 0x73, 0x77, 0x65
        /*0026*/ 	.byte	0x65, 0x70, 0x5f, 0x73, 0x72, 0x63, 0x2f, 0x69, 0x6e, 0x63, 0x6c, 0x75, 0x64, 0x65, 0x2f, 0x63
        /*0036*/ 	.byte	0x75, 0x74, 0x65, 0x2f, 0x70, 0x6f, 0x69, 0x6e, 0x74, 0x65, 0x72, 0x5f, 0x66, 0x6c, 0x61, 0x67
        /*0046*/ 	.byte	0x67, 0x65, 0x64, 0x2e, 0x68, 0x70, 0x70, 0x00
	.type		__unnamed_1,@object
	.size		__unnamed_1,(__unnamed_2 - __unnamed_1)
__unnamed_1:
        /*004e*/ 	.byte	0x61, 0x75, 0x74, 0x6f, 0x20, 0x63, 0x75, 0x74, 0x65, 0x3a, 0x3a, 0x61, 0x73, 0x5f, 0x70, 0x6f
        /* <DEDUP_REMOVED lines=27> */
        /*020e*/ 	.byte	0x3e, 0x3e, 0x3e, 0x3e, 0x3e, 0x5d, 0x00
	.type		__unnamed_2,@object
	.size		__unnamed_2,(.L_1 - __unnamed_2)
__unnamed_2:
        /* <DEDUP_REMOVED lines=29> */
.L_1:


//--------------------- .nv.shared._ZN7cutlass13device_kernelINS_4fmha6kernel13FmhaKernelTmaINS1_10collective15FmhaMainloopTmaINS_6half_tEfN4cute5tupleIJNS7_1CILi64EEENS9_ILi128EEENS9_ILi80EEEEEENS4_12CausalFusionEJEEENS4_15FmhaFwdEpilogueIS6_fNS8_IJSA_SC_SB_EEEEEJEEEEEvNT_6ParamsE --------------------------
	.section	.nv.shared._ZN7cutlass13device_kernelINS_4fmha6kernel13FmhaKernelTmaINS1_10collective15FmhaMainloopTmaINS_6half_tEfN4cute5tupleIJNS7_1CILi64EEENS9_ILi128EEENS9_ILi80EEEEEENS4_12CausalFusionEJEEENS4_15FmhaFwdEpilogueIS6_fNS8_IJSA_SC_SB_EEEEEJEEEEEvNT_6ParamsE,"aw",@nobits
	.sectionflags	@""
	.align	16
	.zero		1024


//--------------------- .nv.shared.reserved.0     --------------------------
	.section	.nv.shared.reserved.0,"aw",@nobits
	.weak		__nv_reservedSMEM_offset_0_alias
	.size		__nv_reservedSMEM_offset_0_alias, 0, 0
	.other		__nv_reservedSMEM_offset_0_alias,@"STO_CUDA_RESERVED_SHARED STV_DEFAULT"
__nv_reservedSMEM_offset_0_alias:
	.zero		0


//--------------------- .nv.global                --------------------------
	.section	.nv.global,"aw",@nobits
.nv.global:
	.type		_ZN39_INTERNAL_ad41ccba_4_k_cu_ca1c5e0c_29644cute1_E,@object
	.size		_ZN39_INTERNAL_ad41ccba_4_k_cu_ca1c5e0c_29644cute1_E,(_ZN39_INTERNAL_ad41ccba_4_k_cu_ca1c5e0c_29644cuda3std3__45__cpo6cbeginE - _ZN39_INTERNAL_ad41ccba_4_k_cu_ca1c5e0c_29644cute1_E)
_ZN39_INTERNAL_ad41ccba_4_k_cu_ca1c5e0c_29644cute1_E:
	.zero		1
	.type		_ZN39_INTERNAL_ad41ccba_4_k_cu_ca1c5e0c_29644cuda3std3__45__cpo6cbeginE,@object
	.size		_ZN39_INTERNAL_ad41ccba_4_k_cu_ca1c5e0c_29644cuda3std3__45__cpo6cbeginE,(_ZN39_INTERNAL_ad41ccba_4_k_cu_ca1c5e0c_29644cuda3std3__48in_placeE - _ZN39_INTERNAL_ad41ccba_4_k_cu_ca1c5e0c_29644cuda3std3__45__cpo6cbeginE)
_ZN39_INTERNAL_ad41ccba_4_k_cu_ca1c5e0c_29644cuda3std3__45__cpo6cbeginE:
	.zero		1
	.type		_ZN39_INTERNAL_ad41ccba_4_k_cu_ca1c5e0c_29644cuda3std3__48in_placeE,@object
	.size		_ZN39_INTERNAL_ad41ccba_4_k_cu_ca1c5e0c_29644cuda3std3__48in_placeE,(_ZN39_INTERNAL_ad41ccba_4_k_cu_ca1c5e0c_29644cuda3std6ranges3__45__cpo9iter_moveE - _ZN39_INTERNAL_ad41ccba_4_k_cu_ca1c5e0c_29644cuda3std3__48in_placeE)
_ZN39_INTERNAL_ad41ccba_4_k_cu_ca1c5e0c_29644cuda3std3__48in_placeE:
	.zero		1
	.type		_ZN39_INTERNAL_ad41ccba_4_k_cu_ca1c5e0c_29644cuda3std6ranges3__45__cpo9iter_moveE,@object
	.size		_ZN39_INTERNAL_ad41ccba_4_k_cu_ca1c5e0c_29644cuda3std6ranges3__45__cpo9iter_moveE,(_ZN39_INTERNAL_ad41ccba_4_k_cu_ca1c5e0c_29644cuda3std3__45__cpo5beginE - _ZN39_INTERNAL_ad41ccba_4_k_cu_ca1c5e0c_29644cuda3std6ranges3__45__cpo9iter_moveE)
_ZN39_INTERNAL_ad41ccba_4_k_cu_ca1c5e0c_29644cuda3std6ranges3__45__cpo9iter_moveE:
	.zero		1
	.type		_ZN39_INTERNAL_ad41ccba_4_k_cu_ca1c5e0c_29644cuda3std3__45__cpo5beginE,@object
	.size		_ZN39_INTERNAL_ad41ccba_4_k_cu_ca1c5e0c_29644cuda3std3__45__cpo5beginE,(_ZN39_INTERNAL_ad41ccba_4_k_cu_ca1c5e0c_29644cuda3std3__441_GLOBAL__N__ad41ccba_4_k_cu_ca1c5e0c_29646ignoreE - _ZN39_INTERNAL_ad41ccba_4_k_cu_ca1c5e0c_29644cuda3std3__45__cpo5beginE)
_ZN39_INTERNAL_ad41ccba_4_k_cu_ca1c5e0c_29644cuda3std3__45__cpo5beginE:
	.zero		1
	.type		_ZN39_INTERNAL_ad41ccba_4_k_cu_ca1c5e0c_29644cuda3std3__441_GLOBAL__N__ad41ccba_4_k_cu_ca1c5e0c_29646ignoreE,@object
	.size		_ZN39_INTERNAL_ad41ccba_4_k_cu_ca1c5e0c_29644cuda3std3__441_GLOBAL__N__ad41ccba_4_k_cu_ca1c5e0c_29646ignoreE,(_ZN39_INTERNAL_ad41ccba_4_k_cu_ca1c5e0c_29644cute7productE - _ZN39_INTERNAL_ad41ccba_4_k_cu_ca1c5e0c_29644cuda3std3__441_GLOBAL__N__ad41ccba_4_k_cu_ca1c5e0c_29646ignoreE)
_ZN39_INTERNAL_ad41ccba_4_k_cu_ca1c5e0c_29644cuda3std3__441_GLOBAL__N__ad41ccba_4_k_cu_ca1c5e0c_29646ignoreE:
	.zero		1
	.type		_ZN39_INTERNAL_ad41ccba_4_k_cu_ca1c5e0c_29644cute7productE,@object
	.size		_ZN39_INTERNAL_ad41ccba_4_k_cu_ca1c5e0c_29644cute7productE,(_ZN39_INTERNAL_ad41ccba_4_k_cu_ca1c5e0c_29644cuda3std3__45__cpo3endE - _ZN39_INTERNAL_ad41ccba_4_k_cu_ca1c5e0c_29644cute7productE)
_ZN39_INTERNAL_ad41ccba_4_k_cu_ca1c5e0c_29644cute7productE:
	.zero		1
	.type		_ZN39_INTERNAL_ad41ccba_4_k_cu_ca1c5e0c_29644cuda3std3__45__cpo3endE,@object
	.size		_ZN39_INTERNAL_ad41ccba_4_k_cu_ca1c5e0c_29644cuda3std3__45__cpo3endE,(_ZN39_INTERNAL_ad41ccba_4_k_cu_ca1c5e0c_29644cuda3std3__419piecewise_constructE - _ZN39_INTERNAL_ad41ccba_4_k_cu_ca1c5e0c_29644cuda3std3__45__cpo3endE)
_ZN39_INTERNAL_ad41ccba_4_k_cu_ca1c5e0c_29644cuda3std3__45__cpo3endE:
	.zero		1
	.type		_ZN39_INTERNAL_ad41ccba_4_k_cu_ca1c5e0c_29644cuda3std3__419piecewise_constructE,@object
	.size		_ZN39_INTERNAL_ad41ccba_4_k_cu_ca1c5e0c_29644cuda3std3__419piecewise_constructE,(_ZN39_INTERNAL_ad41ccba_4_k_cu_ca1c5e0c_29644cuda3std3__45__cpo4cendE - _ZN39_INTERNAL_ad41ccba_4_k_cu_ca1c5e0c_29644cuda3std3__419piecewise_constructE)
_ZN39_INTERNAL_ad41ccba_4_k_cu_ca1c5e0c_29644cuda3std3__419piecewise_constructE:
	.zero		1
	.type		_ZN39_INTERNAL_ad41ccba_4_k_cu_ca1c5e0c_29644cuda3std3__45__cpo4cendE,@object
	.size		_ZN39_INTERNAL_ad41ccba_4_k_cu_ca1c5e0c_29644cuda3std3__45__cpo4cendE,(_ZN39_INTERNAL_ad41ccba_4_k_cu_ca1c5e0c_29644cuda3std6ranges3__45__cpo4swapE - _ZN39_INTERNAL_ad41ccba_4_k_cu_ca1c5e0c_29644cuda3std3__45__cpo4cendE)
_ZN39_INTERNAL_ad41ccba_4_k_cu_ca1c5e0c_29644cuda3std3__45__cpo4cendE:
	.zero		1
	.type		_ZN39_INTERNAL_ad41ccba_4_k_cu_ca1c5e0c_29644cuda3std6ranges3__45__cpo4swapE,@object
	.size		_ZN39_INTERNAL_ad41ccba_4_k_cu_ca1c5e0c_29644cuda3std6ranges3__45__cpo4swapE,(.L_9 - _ZN39_INTERNAL_ad41ccba_4_k_cu_ca1c5e0c_29644cuda3std6ranges3__45__cpo4swapE)
_ZN39_INTERNAL_ad41ccba_4_k_cu_ca1c5e0c_29644cuda3std6ranges3__45__cpo4swapE:
	.zero		1
.L_9:


//--------------------- .nv.constant0._ZN7cutlass13device_kernelINS_4fmha6kernel13FmhaKernelTmaINS1_10collective15FmhaMainloopTmaINS_6half_tEfN4cute5tupleIJNS7_1CILi64EEENS9_ILi128EEENS9_ILi80EEEEEENS4_12CausalFusionEJEEENS4_15FmhaFwdEpilogueIS6_fNS8_IJSA_SC_SB_EEEEEJEEEEEvNT_6ParamsE --------------------------
	.section	.nv.constant0._ZN7cutlass13device_kernelINS_4fmha6kernel13FmhaKernelTmaINS1_10collective15FmhaMainloopTmaINS_6half_tEfN4cute5tupleIJNS7_1CILi64EEENS9_ILi128EEENS9_ILi80EEEEEENS4_12CausalFusionEJEEENS4_15FmhaFwdEpilogueIS6_fNS8_IJSA_SC_SB_EEEEEJEEEEEvNT_6ParamsE,"a",@progbits
	.sectionflags	@""
	.align	4
.nv.constant0._ZN7cutlass13device_kernelINS_4fmha6kernel13FmhaKernelTmaINS1_10collective15FmhaMainloopTmaINS_6half_tEfN4cute5tupleIJNS7_1CILi64EEENS9_ILi128EEENS9_ILi80EEEEEENS4_12CausalFusionEJEEENS4_15FmhaFwdEpilogueIS6_fNS8_IJSA_SC_SB_EEEEEJEEEEEvNT_6ParamsE:
	.zero		2688


//--------------------- SYMBOLS --------------------------

	.type		.nv.reservedSmem.offset0,@object
	.size		.nv.reservedSmem.offset0,0x4
	.type		__assertfail,@function
